//
// Generated by NVIDIA NVVM Compiler
//
// Compiler Build ID: CL-36424714
// Cuda compilation tools, release 13.0, V13.0.88
// Based on NVVM 20.0.0
//

.version 9.0
.target sm_100
.address_size 64

	// .globl	multiplyBy2
.extern .func  (.param .b32 func_retval0) vprintf
(
	.param .b64 vprintf_param_0,
	.param .b64 vprintf_param_1
)
;
.extern .func __assertfail
(
	.param .b64 __assertfail_param_0,
	.param .b64 __assertfail_param_1,
	.param .b32 __assertfail_param_2,
	.param .b64 __assertfail_param_3,
	.param .b64 __assertfail_param_4
)
;
.global .align 1 .b8 __unnamed_1[44] = {118, 111, 105, 100, 32, 115, 117, 109, 40, 105, 110, 116, 32, 42, 44, 32, 105, 110, 116, 32, 42, 44, 32, 105, 110, 116, 32, 42, 44, 32, 105, 110, 116, 32, 42, 44, 32, 105, 110, 116, 32, 42, 41};
.global .align 1 .b8 $str[31] = {106, 117, 109, 112, 32, 61, 61, 32, 98, 108, 111, 99, 107, 68, 105, 109, 46, 120, 32, 42, 32, 103, 114, 105, 100, 68, 105, 109, 46, 120};
.global .align 1 .b8 $str$1[27] = {47, 116, 109, 112, 47, 115, 97, 115, 115, 95, 99, 117, 95, 106, 97, 114, 113, 50, 57, 97, 122, 47, 107, 46, 99, 117};
.global .align 1 .b8 $str$2[34] = {67, 85, 68, 65, 32, 75, 69, 82, 78, 69, 76, 32, 65, 68, 68, 32, 37, 108, 100, 32, 43, 32, 37, 108, 100, 32, 61, 32, 37, 108, 100, 32, 10};
.global .align 1 .b8 $str$3[34] = {67, 85, 68, 65, 32, 75, 69, 82, 78, 69, 76, 32, 77, 85, 76, 32, 37, 108, 100, 32, 42, 32, 37, 108, 100, 32, 61, 32, 37, 108, 100, 32, 10};
.global .align 1 .b8 $str$4[43] = {73, 110, 32, 65, 114, 114, 97, 121, 84, 101, 115, 116, 32, 110, 61, 37, 100, 32, 97, 61, 37, 112, 32, 98, 61, 37, 112, 32, 111, 117, 116, 61, 37, 112, 32, 97, 114, 114, 61, 37, 112, 10};
.global .align 1 .b8 $str$5[61] = {67, 85, 68, 65, 32, 75, 69, 82, 78, 69, 76, 32, 65, 114, 114, 97, 121, 84, 101, 115, 116, 32, 97, 61, 37, 108, 100, 32, 98, 61, 37, 108, 100, 32, 115, 117, 109, 61, 37, 108, 100, 32, 97, 114, 114, 61, 91, 37, 108, 100, 32, 37, 108, 100, 32, 37, 108, 100, 93, 10};

.visible .entry multiplyBy2(
	.param .u64 .ptr .align 1 multiplyBy2_param_0,
	.param .u64 .ptr .align 1 multiplyBy2_param_1,
	.param .u64 .ptr .align 1 multiplyBy2_param_2
)
{
	.reg .pred 	%p<2>;
	.reg .b32 	%r<8>;
	.reg .b64 	%rd<10>;

	ld.param.u64 	%rd3, [multiplyBy2_param_0];
	ld.param.u64 	%rd1, [multiplyBy2_param_1];
	ld.param.u64 	%rd2, [multiplyBy2_param_2];
	cvta.to.global.u64 	%rd4, %rd3;
	mov.u32 	%r2, %tid.x;
	mov.u32 	%r3, %ctaid.x;
	mov.u32 	%r4, %ntid.x;
	mad.lo.s32 	%r1, %r3, %r4, %r2;
	ld.global.u32 	%r5, [%rd4];
	setp.ge.s32 	%p1, %r1, %r5;
	@%p1 bra 	$L__BB0_2;
	cvta.to.global.u64 	%rd5, %rd1;
	cvta.to.global.u64 	%rd6, %rd2;
	mul.wide.s32 	%rd7, %r1, 4;
	add.s64 	%rd8, %rd5, %rd7;
	ld.global.u32 	%r6, [%rd8];
	shl.b32 	%r7, %r6, 1;
	add.s64 	%rd9, %rd6, %rd7;
	st.global.u32 	[%rd9], %r7;
$L__BB0_2:
	ret;

}
	// .globl	sum
.visible .entry sum(
	.param .u64 .ptr .align 1 sum_param_0,
	.param .u64 .ptr .align 1 sum_param_1,
	.param .u64 .ptr .align 1 sum_param_2,
	.param .u64 .ptr .align 1 sum_param_3,
	.param .u64 .ptr .align 1 sum_param_4
)
{
	.reg .pred 	%p<23>;
	.reg .b32 	%r<187>;
	.reg .b64 	%rd<97>;

	ld.param.u64 	%rd49, [sum_param_0];
	ld.param.u64 	%rd50, [sum_param_1];
	ld.param.u64 	%rd48, [sum_param_2];
	ld.param.u64 	%rd51, [sum_param_3];
	cvta.to.global.u64 	%rd1, %rd50;
	cvta.to.global.u64 	%rd2, %rd49;
	cvta.to.global.u64 	%rd52, %rd51;
	mov.u32 	%r32, %tid.x;
	cvt.u64.u32 	%rd3, %r32;
	mov.u32 	%r33, %ctaid.x;
	mov.u32 	%r1, %ntid.x;
	mul.wide.u32 	%rd4, %r33, %r1;
	add.s64 	%rd5, %rd4, %rd3;
	ld.global.u32 	%r34, [%rd52];
	setp.ne.s32 	%p1, %r34, 0;
	@%p1 bra 	$L__BB1_18;
	ld.global.u32 	%r168, [%rd2];
	cvt.s64.s32 	%rd60, %r168;
	setp.ge.s64 	%p12, %rd5, %rd60;
	@%p12 bra 	$L__BB1_33;
	mov.u32 	%r106, %nctaid.x;
	mul.lo.s32 	%r107, %r1, %r106;
	setp.eq.s32 	%p13, %r107, 16384;
	@%p13 bra 	$L__BB1_4;
	mov.u64 	%rd61, $str;
	cvta.global.u64 	%rd62, %rd61;
	mov.u64 	%rd63, $str$1;
	cvta.global.u64 	%rd64, %rd63;
	mov.u64 	%rd65, __unnamed_1;
	cvta.global.u64 	%rd66, %rd65;
	{ // callseq 0, 0
	.param .b64 param0;
	st.param.b64 	[param0], %rd62;
	.param .b64 param1;
	st.param.b64 	[param1], %rd64;
	.param .b32 param2;
	st.param.b32 	[param2], 21;
	.param .b64 param3;
	st.param.b64 	[param3], %rd66;
	.param .b64 param4;
	st.param.b64 	[param4], 1;
	call.uni 
	__assertfail, 
	(
	param0, 
	param1, 
	param2, 
	param3, 
	param4
	);
	} // callseq 0
	ld.global.u32 	%r168, [%rd2];
$L__BB1_4:
	cvt.s64.s32 	%rd6, %r168;
	setp.ge.s64 	%p14, %rd5, %rd6;
	mov.b32 	%r177, 0;
	@%p14 bra 	$L__BB1_17;
	add.s64 	%rd67, %rd5, 16384;
	max.u64 	%rd68, %rd67, %rd6;
	not.b64 	%rd69, %rd4;
	add.s64 	%rd70, %rd68, %rd69;
	sub.s64 	%rd71, %rd70, %rd3;
	shr.u64 	%rd72, %rd71, 14;
	add.s64 	%rd7, %rd72, 1;
	and.b64  	%rd8, %rd7, 15;
	setp.lt.u64 	%p15, %rd71, 245760;
	mov.b32 	%r177, 0;
	mov.u64 	%rd85, %rd5;
	@%p15 bra 	$L__BB1_8;
	and.b64  	%rd83, %rd7, 2251799813685232;
	shl.b64 	%rd73, %rd5, 2;
	add.s64 	%rd74, %rd73, %rd1;
	add.s64 	%rd82, %rd74, 524288;
	mov.b32 	%r177, 0;
	mov.u64 	%rd85, %rd5;
$L__BB1_7:
	.pragma "nounroll";
	ld.global.u32 	%r112, [%rd82+-524288];
	add.s32 	%r113, %r112, %r177;
	ld.global.u32 	%r114, [%rd82+-458752];
	add.s32 	%r115, %r114, %r113;
	ld.global.u32 	%r116, [%rd82+-393216];
	add.s32 	%r117, %r116, %r115;
	ld.global.u32 	%r118, [%rd82+-327680];
	add.s32 	%r119, %r118, %r117;
	ld.global.u32 	%r120, [%rd82+-262144];
	add.s32 	%r121, %r120, %r119;
	ld.global.u32 	%r122, [%rd82+-196608];
	add.s32 	%r123, %r122, %r121;
	ld.global.u32 	%r124, [%rd82+-131072];
	add.s32 	%r125, %r124, %r123;
	ld.global.u32 	%r126, [%rd82+-65536];
	add.s32 	%r127, %r126, %r125;
	ld.global.u32 	%r128, [%rd82];
	add.s32 	%r129, %r128, %r127;
	ld.global.u32 	%r130, [%rd82+65536];
	add.s32 	%r131, %r130, %r129;
	ld.global.u32 	%r132, [%rd82+131072];
	add.s32 	%r133, %r132, %r131;
	ld.global.u32 	%r134, [%rd82+196608];
	add.s32 	%r135, %r134, %r133;
	ld.global.u32 	%r136, [%rd82+262144];
	add.s32 	%r137, %r136, %r135;
	ld.global.u32 	%r138, [%rd82+327680];
	add.s32 	%r139, %r138, %r137;
	ld.global.u32 	%r140, [%rd82+393216];
	add.s32 	%r141, %r140, %r139;
	ld.global.u32 	%r142, [%rd82+458752];
	add.s32 	%r177, %r142, %r141;
	add.s64 	%rd85, %rd85, 262144;
	add.s64 	%rd83, %rd83, -16;
	add.s64 	%rd82, %rd82, 1048576;
	setp.ne.s64 	%p16, %rd83, 0;
	@%p16 bra 	$L__BB1_7;
$L__BB1_8:
	setp.eq.s64 	%p17, %rd8, 0;
	@%p17 bra 	$L__BB1_17;
	and.b64  	%rd18, %rd7, 7;
	setp.lt.u64 	%p18, %rd8, 8;
	@%p18 bra 	$L__BB1_11;
	shl.b64 	%rd75, %rd85, 2;
	add.s64 	%rd76, %rd1, %rd75;
	ld.global.u32 	%r144, [%rd76];
	add.s32 	%r145, %r144, %r177;
	ld.global.u32 	%r146, [%rd76+65536];
	add.s32 	%r147, %r146, %r145;
	ld.global.u32 	%r148, [%rd76+131072];
	add.s32 	%r149, %r148, %r147;
	ld.global.u32 	%r150, [%rd76+196608];
	add.s32 	%r151, %r150, %r149;
	ld.global.u32 	%r152, [%rd76+262144];
	add.s32 	%r153, %r152, %r151;
	ld.global.u32 	%r154, [%rd76+327680];
	add.s32 	%r155, %r154, %r153;
	ld.global.u32 	%r156, [%rd76+393216];
	add.s32 	%r157, %r156, %r155;
	ld.global.u32 	%r158, [%rd76+458752];
	add.s32 	%r177, %r158, %r157;
	add.s64 	%rd85, %rd85, 131072;
$L__BB1_11:
	setp.eq.s64 	%p19, %rd18, 0;
	@%p19 bra 	$L__BB1_17;
	and.b64  	%rd21, %rd7, 3;
	setp.lt.u64 	%p20, %rd18, 4;
	@%p20 bra 	$L__BB1_14;
	shl.b64 	%rd77, %rd85, 2;
	add.s64 	%rd78, %rd1, %rd77;
	ld.global.u32 	%r160, [%rd78];
	add.s32 	%r161, %r160, %r177;
	ld.global.u32 	%r162, [%rd78+65536];
	add.s32 	%r163, %r162, %r161;
	ld.global.u32 	%r164, [%rd78+131072];
	add.s32 	%r165, %r164, %r163;
	ld.global.u32 	%r166, [%rd78+196608];
	add.s32 	%r177, %r166, %r165;
	add.s64 	%rd85, %rd85, 65536;
$L__BB1_14:
	setp.eq.s64 	%p21, %rd21, 0;
	@%p21 bra 	$L__BB1_17;
	shl.b64 	%rd79, %rd85, 2;
	add.s64 	%rd89, %rd1, %rd79;
	neg.s64 	%rd88, %rd21;
$L__BB1_16:
	.pragma "nounroll";
	ld.global.u32 	%r167, [%rd89];
	add.s32 	%r177, %r167, %r177;
	add.s64 	%rd89, %rd89, 65536;
	add.s64 	%rd88, %rd88, 1;
	setp.ne.s64 	%p22, %rd88, 0;
	@%p22 bra 	$L__BB1_16;
$L__BB1_17:
	shl.b64 	%rd80, %rd5, 2;
	add.s64 	%rd81, %rd1, %rd80;
	st.global.u32 	[%rd81], %r177;
	bra.uni 	$L__BB1_33;
$L__BB1_18:
	setp.ne.s64 	%p2, %rd5, 0;
	@%p2 bra 	$L__BB1_33;
	ld.global.u32 	%r18, [%rd2];
	min.s32 	%r36, %r18, 16384;
	cvt.s64.s32 	%rd30, %r36;
	setp.lt.s32 	%p3, %r18, 1;
	mov.b32 	%r186, 0;
	@%p3 bra 	$L__BB1_32;
	setp.lt.s32 	%p4, %r18, 16;
	mov.b32 	%r186, 0;
	mov.b64 	%rd93, 0;
	@%p4 bra 	$L__BB1_23;
	and.b64  	%rd93, %rd30, 32752;
	add.s64 	%rd90, %rd1, 32;
	mov.b32 	%r186, 0;
	mov.u64 	%rd91, %rd93;
$L__BB1_22:
	.pragma "nounroll";
	ld.global.u32 	%r40, [%rd90+-32];
	add.s32 	%r41, %r40, %r186;
	ld.global.u32 	%r42, [%rd90+-28];
	add.s32 	%r43, %r42, %r41;
	ld.global.u32 	%r44, [%rd90+-24];
	add.s32 	%r45, %r44, %r43;
	ld.global.u32 	%r46, [%rd90+-20];
	add.s32 	%r47, %r46, %r45;
	ld.global.u32 	%r48, [%rd90+-16];
	add.s32 	%r49, %r48, %r47;
	ld.global.u32 	%r50, [%rd90+-12];
	add.s32 	%r51, %r50, %r49;
	ld.global.u32 	%r52, [%rd90+-8];
	add.s32 	%r53, %r52, %r51;
	ld.global.u32 	%r54, [%rd90+-4];
	add.s32 	%r55, %r54, %r53;
	ld.global.u32 	%r56, [%rd90];
	add.s32 	%r57, %r56, %r55;
	ld.global.u32 	%r58, [%rd90+4];
	add.s32 	%r59, %r58, %r57;
	ld.global.u32 	%r60, [%rd90+8];
	add.s32 	%r61, %r60, %r59;
	ld.global.u32 	%r62, [%rd90+12];
	add.s32 	%r63, %r62, %r61;
	ld.global.u32 	%r64, [%rd90+16];
	add.s32 	%r65, %r64, %r63;
	ld.global.u32 	%r66, [%rd90+20];
	add.s32 	%r67, %r66, %r65;
	ld.global.u32 	%r68, [%rd90+24];
	add.s32 	%r69, %r68, %r67;
	ld.global.u32 	%r70, [%rd90+28];
	add.s32 	%r186, %r70, %r69;
	add.s64 	%rd91, %rd91, -16;
	add.s64 	%rd90, %rd90, 64;
	setp.ne.s64 	%p5, %rd91, 0;
	@%p5 bra 	$L__BB1_22;
$L__BB1_23:
	cvt.u32.u64 	%r71, %rd30;
	and.b32  	%r72, %r71, 15;
	setp.eq.s32 	%p6, %r72, 0;
	@%p6 bra 	$L__BB1_32;
	and.b32  	%r75, %r71, 8;
	setp.eq.s32 	%p7, %r75, 0;
	@%p7 bra 	$L__BB1_26;
	shl.b64 	%rd54, %rd93, 2;
	add.s64 	%rd55, %rd1, %rd54;
	ld.global.u32 	%r76, [%rd55];
	add.s32 	%r77, %r76, %r186;
	ld.global.u32 	%r78, [%rd55+4];
	add.s32 	%r79, %r78, %r77;
	ld.global.u32 	%r80, [%rd55+8];
	add.s32 	%r81, %r80, %r79;
	ld.global.u32 	%r82, [%rd55+12];
	add.s32 	%r83, %r82, %r81;
	ld.global.u32 	%r84, [%rd55+16];
	add.s32 	%r85, %r84, %r83;
	ld.global.u32 	%r86, [%rd55+20];
	add.s32 	%r87, %r86, %r85;
	ld.global.u32 	%r88, [%rd55+24];
	add.s32 	%r89, %r88, %r87;
	ld.global.u32 	%r90, [%rd55+28];
	add.s32 	%r186, %r90, %r89;
	add.s64 	%rd93, %rd93, 8;
$L__BB1_26:
	and.b32  	%r92, %r71, 7;
	setp.eq.s32 	%p8, %r92, 0;
	@%p8 bra 	$L__BB1_32;
	and.b32  	%r95, %r71, 4;
	setp.eq.s32 	%p9, %r95, 0;
	@%p9 bra 	$L__BB1_29;
	shl.b64 	%rd56, %rd93, 2;
	add.s64 	%rd57, %rd1, %rd56;
	ld.global.u32 	%r96, [%rd57];
	add.s32 	%r97, %r96, %r186;
	ld.global.u32 	%r98, [%rd57+4];
	add.s32 	%r99, %r98, %r97;
	ld.global.u32 	%r100, [%rd57+8];
	add.s32 	%r101, %r100, %r99;
	ld.global.u32 	%r102, [%rd57+12];
	add.s32 	%r186, %r102, %r101;
	add.s64 	%rd93, %rd93, 4;
$L__BB1_29:
	and.b32  	%r104, %r71, 3;
	setp.eq.s32 	%p10, %r104, 0;
	@%p10 bra 	$L__BB1_32;
	shl.b64 	%rd58, %rd93, 2;
	add.s64 	%rd96, %rd1, %rd58;
	and.b64  	%rd95, %rd30, 3;
$L__BB1_31:
	.pragma "nounroll";
	ld.global.u32 	%r105, [%rd96];
	add.s32 	%r186, %r105, %r186;
	add.s64 	%rd96, %rd96, 4;
	add.s64 	%rd95, %rd95, -1;
	setp.ne.s64 	%p11, %rd95, 0;
	@%p11 bra 	$L__BB1_31;
$L__BB1_32:
	cvta.to.global.u64 	%rd59, %rd48;
	st.global.u32 	[%rd59], %r186;
$L__BB1_33:
	ret;

}
	// .globl	sum1
.visible .entry sum1(
	.param .u64 .ptr .align 1 sum1_param_0,
	.param .u64 .ptr .align 1 sum1_param_1,
	.param .u64 .ptr .align 1 sum1_param_2
)
{
	.reg .pred 	%p<11>;
	.reg .b32 	%r<87>;
	.reg .b64 	%rd<43>;

	ld.param.u64 	%rd22, [sum1_param_0];
	ld.param.u64 	%rd24, [sum1_param_1];
	ld.param.u64 	%rd23, [sum1_param_2];
	cvta.to.global.u64 	%rd1, %rd24;
	mov.u32 	%r14, %tid.x;
	cvt.u64.u32 	%rd25, %r14;
	mov.u32 	%r15, %ctaid.x;
	mov.u32 	%r16, %ntid.x;
	mul.wide.u32 	%rd26, %r15, %r16;
	or.b64  	%rd27, %rd26, %rd25;
	setp.ne.s64 	%p1, %rd27, 0;
	@%p1 bra 	$L__BB2_15;
	cvta.to.global.u64 	%rd28, %rd22;
	ld.global.s32 	%rd2, [%rd28];
	setp.lt.s64 	%p2, %rd2, 1;
	mov.b32 	%r86, 0;
	@%p2 bra 	$L__BB2_14;
	cvt.u32.u64 	%r20, %rd2;
	and.b64  	%rd3, %rd2, 15;
	setp.lt.u32 	%p3, %r20, 16;
	mov.b32 	%r86, 0;
	mov.b64 	%rd39, 0;
	@%p3 bra 	$L__BB2_5;
	and.b64  	%rd39, %rd2, 2147483632;
	add.s64 	%rd36, %rd1, 32;
	mov.b32 	%r86, 0;
	mov.u64 	%rd37, %rd39;
$L__BB2_4:
	.pragma "nounroll";
	ld.global.u32 	%r22, [%rd36+-32];
	add.s32 	%r23, %r22, %r86;
	ld.global.u32 	%r24, [%rd36+-28];
	add.s32 	%r25, %r24, %r23;
	ld.global.u32 	%r26, [%rd36+-24];
	add.s32 	%r27, %r26, %r25;
	ld.global.u32 	%r28, [%rd36+-20];
	add.s32 	%r29, %r28, %r27;
	ld.global.u32 	%r30, [%rd36+-16];
	add.s32 	%r31, %r30, %r29;
	ld.global.u32 	%r32, [%rd36+-12];
	add.s32 	%r33, %r32, %r31;
	ld.global.u32 	%r34, [%rd36+-8];
	add.s32 	%r35, %r34, %r33;
	ld.global.u32 	%r36, [%rd36+-4];
	add.s32 	%r37, %r36, %r35;
	ld.global.u32 	%r38, [%rd36];
	add.s32 	%r39, %r38, %r37;
	ld.global.u32 	%r40, [%rd36+4];
	add.s32 	%r41, %r40, %r39;
	ld.global.u32 	%r42, [%rd36+8];
	add.s32 	%r43, %r42, %r41;
	ld.global.u32 	%r44, [%rd36+12];
	add.s32 	%r45, %r44, %r43;
	ld.global.u32 	%r46, [%rd36+16];
	add.s32 	%r47, %r46, %r45;
	ld.global.u32 	%r48, [%rd36+20];
	add.s32 	%r49, %r48, %r47;
	ld.global.u32 	%r50, [%rd36+24];
	add.s32 	%r51, %r50, %r49;
	ld.global.u32 	%r52, [%rd36+28];
	add.s32 	%r86, %r52, %r51;
	add.s64 	%rd37, %rd37, -16;
	add.s64 	%rd36, %rd36, 64;
	setp.ne.s64 	%p4, %rd37, 0;
	@%p4 bra 	$L__BB2_4;
$L__BB2_5:
	setp.eq.s64 	%p5, %rd3, 0;
	@%p5 bra 	$L__BB2_14;
	and.b64  	%rd11, %rd2, 7;
	setp.lt.u64 	%p6, %rd3, 8;
	@%p6 bra 	$L__BB2_8;
	shl.b64 	%rd30, %rd39, 2;
	add.s64 	%rd31, %rd1, %rd30;
	ld.global.u32 	%r54, [%rd31];
	add.s32 	%r55, %r54, %r86;
	ld.global.u32 	%r56, [%rd31+4];
	add.s32 	%r57, %r56, %r55;
	ld.global.u32 	%r58, [%rd31+8];
	add.s32 	%r59, %r58, %r57;
	ld.global.u32 	%r60, [%rd31+12];
	add.s32 	%r61, %r60, %r59;
	ld.global.u32 	%r62, [%rd31+16];
	add.s32 	%r63, %r62, %r61;
	ld.global.u32 	%r64, [%rd31+20];
	add.s32 	%r65, %r64, %r63;
	ld.global.u32 	%r66, [%rd31+24];
	add.s32 	%r67, %r66, %r65;
	ld.global.u32 	%r68, [%rd31+28];
	add.s32 	%r86, %r68, %r67;
	add.s64 	%rd39, %rd39, 8;
$L__BB2_8:
	setp.eq.s64 	%p7, %rd11, 0;
	@%p7 bra 	$L__BB2_14;
	and.b64  	%rd41, %rd2, 3;
	setp.lt.u64 	%p8, %rd11, 4;
	@%p8 bra 	$L__BB2_11;
	shl.b64 	%rd32, %rd39, 2;
	add.s64 	%rd33, %rd1, %rd32;
	ld.global.u32 	%r70, [%rd33];
	add.s32 	%r71, %r70, %r86;
	ld.global.u32 	%r72, [%rd33+4];
	add.s32 	%r73, %r72, %r71;
	ld.global.u32 	%r74, [%rd33+8];
	add.s32 	%r75, %r74, %r73;
	ld.global.u32 	%r76, [%rd33+12];
	add.s32 	%r86, %r76, %r75;
	add.s64 	%rd39, %rd39, 4;
$L__BB2_11:
	setp.eq.s64 	%p9, %rd41, 0;
	@%p9 bra 	$L__BB2_14;
	shl.b64 	%rd34, %rd39, 2;
	add.s64 	%rd42, %rd1, %rd34;
$L__BB2_13:
	.pragma "nounroll";
	ld.global.u32 	%r77, [%rd42];
	add.s32 	%r86, %r77, %r86;
	add.s64 	%rd42, %rd42, 4;
	add.s64 	%rd41, %rd41, -1;
	setp.ne.s64 	%p10, %rd41, 0;
	@%p10 bra 	$L__BB2_13;
$L__BB2_14:
	cvta.to.global.u64 	%rd35, %rd23;
	st.global.u32 	[%rd35], %r86;
$L__BB2_15:
	ret;

}
	// .globl	add
.visible .entry add(
	.param .u32 add_param_0,
	.param .u64 .ptr .align 1 add_param_1,
	.param .u64 .ptr .align 1 add_param_2,
	.param .u64 .ptr .align 1 add_param_3
)
{
	.local .align 8 .b8 	__local_depot3[24];
	.reg .b64 	%SP;
	.reg .b64 	%SPL;
	.reg .pred 	%p<2>;
	.reg .b32 	%r<8>;
	.reg .b64 	%rd<20>;

	mov.u64 	%SPL, __local_depot3;
	cvta.local.u64 	%SP, %SPL;
	ld.param.u32 	%r2, [add_param_0];
	ld.param.u64 	%rd1, [add_param_1];
	ld.param.u64 	%rd2, [add_param_2];
	ld.param.u64 	%rd3, [add_param_3];
	mov.u32 	%r3, %ctaid.x;
	mov.u32 	%r4, %ntid.x;
	mov.u32 	%r5, %tid.x;
	mad.lo.s32 	%r1, %r3, %r4, %r5;
	setp.ge.s32 	%p1, %r1, %r2;
	@%p1 bra 	$L__BB3_2;
	add.u64 	%rd4, %SP, 0;
	add.u64 	%rd5, %SPL, 0;
	cvta.to.global.u64 	%rd6, %rd1;
	cvta.to.global.u64 	%rd7, %rd2;
	cvta.to.global.u64 	%rd8, %rd3;
	mul.wide.s32 	%rd9, %r1, 8;
	add.s64 	%rd10, %rd6, %rd9;
	ld.global.u64 	%rd11, [%rd10];
	add.s64 	%rd12, %rd7, %rd9;
	ld.global.u64 	%rd13, [%rd12];
	add.s64 	%rd14, %rd13, %rd11;
	add.s64 	%rd15, %rd8, %rd9;
	st.global.u64 	[%rd15], %rd14;
	ld.global.u64 	%rd16, [%rd10];
	ld.global.u64 	%rd17, [%rd12];
	st.local.u64 	[%rd5], %rd16;
	st.local.u64 	[%rd5+8], %rd17;
	st.local.u64 	[%rd5+16], %rd14;
	mov.u64 	%rd18, $str$2;
	cvta.global.u64 	%rd19, %rd18;
	{ // callseq 1, 0
	.param .b64 param0;
	st.param.b64 	[param0], %rd19;
	.param .b64 param1;
	st.param.b64 	[param1], %rd4;
	.param .b32 retval0;
	call.uni (retval0), 
	vprintf, 
	(
	param0, 
	param1
	);
	ld.param.b32 	%r6, [retval0];
	} // callseq 1
$L__BB3_2:
	ret;

}
	// .globl	mul
.visible .entry mul(
	.param .u32 mul_param_0,
	.param .u64 .ptr .align 1 mul_param_1,
	.param .u64 .ptr .align 1 mul_param_2,
	.param .u64 .ptr .align 1 mul_param_3
)
{
	.local .align 8 .b8 	__local_depot4[24];
	.reg .b64 	%SP;
	.reg .b64 	%SPL;
	.reg .pred 	%p<2>;
	.reg .b32 	%r<8>;
	.reg .b64 	%rd<20>;

	mov.u64 	%SPL, __local_depot4;
	cvta.local.u64 	%SP, %SPL;
	ld.param.u32 	%r2, [mul_param_0];
	ld.param.u64 	%rd1, [mul_param_1];
	ld.param.u64 	%rd2, [mul_param_2];
	ld.param.u64 	%rd3, [mul_param_3];
	mov.u32 	%r3, %ctaid.x;
	mov.u32 	%r4, %ntid.x;
	mov.u32 	%r5, %tid.x;
	mad.lo.s32 	%r1, %r3, %r4, %r5;
	setp.ge.s32 	%p1, %r1, %r2;
	@%p1 bra 	$L__BB4_2;
	add.u64 	%rd4, %SP, 0;
	add.u64 	%rd5, %SPL, 0;
	cvta.to.global.u64 	%rd6, %rd1;
	cvta.to.global.u64 	%rd7, %rd2;
	cvta.to.global.u64 	%rd8, %rd3;
	mul.wide.s32 	%rd9, %r1, 8;
	add.s64 	%rd10, %rd6, %rd9;
	ld.global.u64 	%rd11, [%rd10];
	add.s64 	%rd12, %rd7, %rd9;
	ld.global.u64 	%rd13, [%rd12];
	mul.lo.s64 	%rd14, %rd13, %rd11;
	add.s64 	%rd15, %rd8, %rd9;
	st.global.u64 	[%rd15], %rd14;
	ld.global.u64 	%rd16, [%rd10];
	ld.global.u64 	%rd17, [%rd12];
	st.local.u64 	[%rd5], %rd16;
	st.local.u64 	[%rd5+8], %rd17;
	st.local.u64 	[%rd5+16], %rd14;
	mov.u64 	%rd18, $str$3;
	cvta.global.u64 	%rd19, %rd18;
	{ // callseq 2, 0
	.param .b64 param0;
	st.param.b64 	[param0], %rd19;
	.param .b64 param1;
	st.param.b64 	[param1], %rd4;
	.param .b32 retval0;
	call.uni (retval0), 
	vprintf, 
	(
	param0, 
	param1
	);
	ld.param.b32 	%r6, [retval0];
	} // callseq 2
$L__BB4_2:
	ret;

}
	// .globl	arrayTest
.visible .entry arrayTest(
	.param .u32 arrayTest_param_0,
	.param .u64 .ptr .align 1 arrayTest_param_1,
	.param .u64 .ptr .align 1 arrayTest_param_2,
	.param .u64 .ptr .align 1 arrayTest_param_3,
	.param .u64 .ptr .align 1 arrayTest_param_4
)
{
	.local .align 16 .b8 	__local_depot5[48];
	.reg .b64 	%SP;
	.reg .b64 	%SPL;
	.reg .pred 	%p<3>;
	.reg .b32 	%r<11>;
	.reg .b64 	%rd<31>;

	mov.u64 	%SPL, __local_depot5;
	cvta.local.u64 	%SP, %SPL;
	ld.param.u32 	%r2, [arrayTest_param_0];
	ld.param.u64 	%rd2, [arrayTest_param_1];
	ld.param.u64 	%rd3, [arrayTest_param_2];
	ld.param.u64 	%rd4, [arrayTest_param_3];
	ld.param.u64 	%rd5, [arrayTest_param_4];
	add.u64 	%rd6, %SP, 0;
	add.u64 	%rd1, %SPL, 0;
	mov.u32 	%r3, %ctaid.x;
	mov.u32 	%r4, %ntid.x;
	mov.u32 	%r5, %tid.x;
	mad.lo.s32 	%r1, %r3, %r4, %r5;
	setp.ne.s32 	%p1, %r1, 0;
	@%p1 bra 	$L__BB5_2;
	st.local.u32 	[%rd1], %r2;
	st.local.u64 	[%rd1+8], %rd2;
	st.local.v2.u64 	[%rd1+16], {%rd3, %rd5};
	st.local.u64 	[%rd1+32], %rd4;
	mov.u64 	%rd7, $str$4;
	cvta.global.u64 	%rd8, %rd7;
	{ // callseq 3, 0
	.param .b64 param0;
	st.param.b64 	[param0], %rd8;
	.param .b64 param1;
	st.param.b64 	[param1], %rd6;
	.param .b32 retval0;
	call.uni (retval0), 
	vprintf, 
	(
	param0, 
	param1
	);
	ld.param.b32 	%r6, [retval0];
	} // callseq 3
$L__BB5_2:
	setp.ge.s32 	%p2, %r1, %r2;
	@%p2 bra 	$L__BB5_4;
	cvta.to.global.u64 	%rd10, %rd2;
	mul.wide.s32 	%rd11, %r1, 8;
	add.s64 	%rd12, %rd10, %rd11;
	ld.global.u64 	%rd13, [%rd12];
	cvta.to.global.u64 	%rd14, %rd3;
	add.s64 	%rd15, %rd14, %rd11;
	ld.global.u64 	%rd16, [%rd15];
	mul.lo.s64 	%rd17, %rd16, %rd13;
	cvta.to.global.u64 	%rd18, %rd5;
	add.s64 	%rd19, %rd18, %rd11;
	st.global.u64 	[%rd19], %rd17;
	ld.global.u64 	%rd20, [%rd12];
	ld.global.u64 	%rd21, [%rd15];
	mul.lo.s32 	%r8, %r1, 3;
	cvta.to.global.u64 	%rd22, %rd4;
	mul.wide.s32 	%rd23, %r8, 8;
	add.s64 	%rd24, %rd22, %rd23;
	ld.global.u64 	%rd25, [%rd24];
	ld.global.u64 	%rd26, [%rd24+8];
	ld.global.u64 	%rd27, [%rd24+16];
	st.local.v2.u64 	[%rd1], {%rd20, %rd21};
	st.local.v2.u64 	[%rd1+16], {%rd17, %rd25};
	st.local.v2.u64 	[%rd1+32], {%rd26, %rd27};
	mov.u64 	%rd28, $str$5;
	cvta.global.u64 	%rd29, %rd28;
	{ // callseq 4, 0
	.param .b64 param0;
	st.param.b64 	[param0], %rd29;
	.param .b64 param1;
	st.param.b64 	[param1], %rd6;
	.param .b32 retval0;
	call.uni (retval0), 
	vprintf, 
	(
	param0, 
	param1
	);
	ld.param.b32 	%r9, [retval0];
	} // callseq 4
$L__BB5_4:
	ret;

}


// ===== COMPILED SASS (sm_100) =====

	.target	sm_100

	.elftype	@"ET_EXEC"


//--------------------- .note.nv.tkinfo           --------------------------
	.section	.note.nv.tkinfo,"",@"SHT_NOTE"
	.sectionflags	@"SHF_NOTE_NV_TKINFO"
	.tkinfo
        /*0018*/ 	.word	0x00000002
        /*0030*/ 	.string	""
        /*0030*/ 	.string	"ptxas"
        /*0030*/ 	.string	"Cuda compilation tools, release 13.0, V13.0.88"
        /*0030*/ 	.string	"Build cuda_13.0.r13.0/compiler.36424714_0"
        /*0030*/ 	.string	"-arch sm_100 -m 64 "



//--------------------- .note.nv.cuinfo           --------------------------
	.section	.note.nv.cuinfo,"",@"SHT_NOTE"
	.sectionflags	@"SHF_NOTE_NV_CUINFO"
        /*0018*/ 	.short	0x0002
        /*001a*/ 	.short	0x0064
        /*001c*/ 	.short	0x0082
	.zero		2


//--------------------- .nv.info                  --------------------------
	.section	.nv.info,"",@"SHT_CUDA_INFO"
	.align	4


	//----- nvinfo : EIATTR_REGCOUNT
	.align		4
        /*0000*/ 	.byte	0x04, 0x2f
        /*0002*/ 	.short	(.L_8 - .L_7)
	.align		4
.L_7:
        /*0004*/ 	.word	index@(multiplyBy2)
        /*0008*/ 	.word	0x0000000a


	//----- nvinfo : EIATTR_FRAME_SIZE
	.align		4
.L_8:
        /*000c*/ 	.byte	0x04, 0x11
        /*000e*/ 	.short	(.L_10 - .L_9)
	.align		4
.L_9:
        /*0010*/ 	.word	index@(multiplyBy2)
        /*0014*/ 	.word	0x00000000


	//----- nvinfo : EIATTR_REGCOUNT
	.align		4
.L_10:
        /*0018*/ 	.byte	0x04, 0x2f
        /*001a*/ 	.short	(.L_12 - .L_11)
	.align		4
.L_11:
        /*001c*/ 	.word	index@(sum)
        /*0020*/ 	.word	0x0000001c


	//----- nvinfo : EIATTR_FRAME_SIZE
	.align		4
.L_12:
        /*0024*/ 	.byte	0x04, 0x11
        /*0026*/ 	.short	(.L_14 - .L_13)
	.align		4
.L_13:
        /*0028*/ 	.word	index@(sum)
        /*002c*/ 	.word	0x00000000


	//----- nvinfo : EIATTR_REGCOUNT
	.align		4
.L_14:
        /*0030*/ 	.byte	0x04, 0x2f
        /*0032*/ 	.short	(.L_16 - .L_15)
	.align		4
.L_15:
        /*0034*/ 	.word	index@(sum1)
        /*0038*/ 	.word	0x0000001c


	//----- nvinfo : EIATTR_FRAME_SIZE
	.align		4
.L_16:
        /*003c*/ 	.byte	0x04, 0x11
        /*003e*/ 	.short	(.L_18 - .L_17)
	.align		4
.L_17:
        /*0040*/ 	.word	index@(sum1)
        /*0044*/ 	.word	0x00000000


	//----- nvinfo : EIATTR_REGCOUNT
	.align		4
.L_18:
        /*0048*/ 	.byte	0x04, 0x2f
        /*004a*/ 	.short	(.L_20 - .L_19)
	.align		4
.L_19:
        /*004c*/ 	.word	index@(add)
        /*0050*/ 	.word	0x00000018


	//----- nvinfo : EIATTR_FRAME_SIZE
	.align		4
.L_20:
        /*0054*/ 	.byte	0x04, 0x11
        /*0056*/ 	.short	(.L_22 - .L_21)
	.align		4
.L_21:
        /*0058*/ 	.word	index@(add)
        /*005c*/ 	.word	0x00000018


	//----- nvinfo : EIATTR_REGCOUNT
	.align		4
.L_22:
        /*0060*/ 	.byte	0x04, 0x2f
        /*0062*/ 	.short	(.L_24 - .L_23)
	.align		4
.L_23:
        /*0064*/ 	.word	index@(mul)
        /*0068*/ 	.word	0x00000018


	//----- nvinfo : EIATTR_FRAME_SIZE
	.align		4
.L_24:
        /*006c*/ 	.byte	0x04, 0x11
        /*006e*/ 	.short	(.L_26 - .L_25)
	.align		4
.L_25:
        /*0070*/ 	.word	index@(mul)
        /*0074*/ 	.word	0x00000018


	//----- nvinfo : EIATTR_REGCOUNT
	.align		4
.L_26:
        /*0078*/ 	.byte	0x04, 0x2f
        /*007a*/ 	.short	(.L_28 - .L_27)
	.align		4
.L_27:
        /*007c*/ 	.word	index@(arrayTest)
        /*0080*/ 	.word	0x0000001c


	//----- nvinfo : EIATTR_FRAME_SIZE
	.align		4
.L_28:
        /*0084*/ 	.byte	0x04, 0x11
        /*0086*/ 	.short	(.L_30 - .L_29)
	.align		4
.L_29:
        /*0088*/ 	.word	index@(arrayTest)
        /*008c*/ 	.word	0x00000030


	//----- nvinfo : EIATTR_MIN_STACK_SIZE
	.align		4
.L_30:
        /*0090*/ 	.byte	0x04, 0x12
        /*0092*/ 	.short	(.L_32 - .L_31)
	.align		4
.L_31:
        /*0094*/ 	.word	index@(arrayTest)
        /*0098*/ 	.word	0x00000030


	//----- nvinfo : EIATTR_MIN_STACK_SIZE
	.align		4
.L_32:
        /*009c*/ 	.byte	0x04, 0x12
        /*009e*/ 	.short	(.L_34 - .L_33)
	.align		4
.L_33:
        /*00a0*/ 	.word	index@(mul)
        /*00a4*/ 	.word	0x00000018


	//----- nvinfo : EIATTR_MIN_STACK_SIZE
	.align		4
.L_34:
        /*00a8*/ 	.byte	0x04, 0x12
        /*00aa*/ 	.short	(.L_36 - .L_35)
	.align		4
.L_35:
        /*00ac*/ 	.word	index@(add)
        /*00b0*/ 	.word	0x00000018


	//----- nvinfo : EIATTR_MIN_STACK_SIZE
	.align		4
.L_36:
        /*00b4*/ 	.byte	0x04, 0x12
        /*00b6*/ 	.short	(.L_38 - .L_37)
	.align		4
.L_37:
        /*00b8*/ 	.word	index@(sum1)
        /*00bc*/ 	.word	0x00000000


	//----- nvinfo : EIATTR_MIN_STACK_SIZE
	.align		4
.L_38:
        /*00c0*/ 	.byte	0x04, 0x12
        /*00c2*/ 	.short	(.L_40 - .L_39)
	.align		4
.L_39:
        /*00c4*/ 	.word	index@(sum)
        /*00c8*/ 	.word	0x00000000


	//----- nvinfo : EIATTR_MIN_STACK_SIZE
	.align		4
.L_40:
        /*00cc*/ 	.byte	0x04, 0x12
        /*00ce*/ 	.short	(.L_42 - .L_41)
	.align		4
.L_41:
        /*00d0*/ 	.word	index@(multiplyBy2)
        /*00d4*/ 	.word	0x00000000
.L_42:


//--------------------- .nv.compat                --------------------------
	.section	.nv.compat,"",@"SHT_CUDA_COMPAT_INFO"
	.align	4
        /*0000*/ 	.byte	0x02, 0x09, 0x00, 0x00, 0x02, 0x02, 0x01, 0x00, 0x02, 0x05, 0x05, 0x00, 0x03, 0x07, 0x01, 0x01
        /*0010*/ 	.byte	0x02, 0x03, 0x00, 0x00, 0x02, 0x06, 0x01, 0x00, 0x04, 0x0b, 0x08, 0x00, 0x09, 0x00, 0x00, 0x00
        /*0020*/ 	.byte	0x00, 0x00, 0x00, 0x00


//--------------------- .nv.info.arrayTest        --------------------------
	.section	.nv.info.arrayTest,"",@"SHT_CUDA_INFO"
	.sectionflags	@""
	.align	4


	//----- nvinfo : EIATTR_CUDA_API_VERSION
	.align		4
        /*0000*/ 	.byte	0x04, 0x37
        /*0002*/ 	.short	(.L_44 - .L_43)
.L_43:
        /*0004*/ 	.word	0x00000082


	//----- nvinfo : EIATTR_KPARAM_INFO
	.align		4
.L_44:
        /*0008*/ 	.byte	0x04, 0x17
        /*000a*/ 	.short	(.L_46 - .L_45)
.L_45:
        /*000c*/ 	.word	0x00000000
        /*0010*/ 	.short	0x0004
        /*0012*/ 	.short	0x0020
        /*0014*/ 	.byte	0x00, 0xf5, 0x21, 0x00


	//----- nvinfo : EIATTR_KPARAM_INFO
	.align		4
.L_46:
        /*0018*/ 	.byte	0x04, 0x17
        /*001a*/ 	.short	(.L_48 - .L_47)
.L_47:
        /*001c*/ 	.word	0x00000000
        /*0020*/ 	.short	0x0003
        /*0022*/ 	.short	0x0018
        /*0024*/ 	.byte	0x00, 0xf5, 0x21, 0x00


	//----- nvinfo : EIATTR_KPARAM_INFO
	.align		4
.L_48:
        /*0028*/ 	.byte	0x04, 0x17
        /*002a*/ 	.short	(.L_50 - .L_49)
.L_49:
        /*002c*/ 	.word	0x00000000
        /*0030*/ 	.short	0x0002
        /*0032*/ 	.short	0x0010
        /*0034*/ 	.byte	0x00, 0xf5, 0x21, 0x00


	//----- nvinfo : EIATTR_KPARAM_INFO
	.align		4
.L_50:
        /*0038*/ 	.byte	0x04, 0x17
        /*003a*/ 	.short	(.L_52 - .L_51)
.L_51:
        /*003c*/ 	.word	0x00000000
        /*0040*/ 	.short	0x0001
        /*0042*/ 	.short	0x0008
        /*0044*/ 	.byte	0x00, 0xf5, 0x21, 0x00


	//----- nvinfo : EIATTR_KPARAM_INFO
	.align		4
.L_52:
        /*0048*/ 	.byte	0x04, 0x17
        /*004a*/ 	.short	(.L_54 - .L_53)
.L_53:
        /*004c*/ 	.word	0x00000000
        /*0050*/ 	.short	0x0000
        /*0052*/ 	.short	0x0000
        /*0054*/ 	.byte	0x00, 0xf0, 0x11, 0x00


	//----- nvinfo : EIATTR_SPARSE_MMA_MASK
	.align		4
.L_54:
        /*0058*/ 	.byte	0x03, 0x50
        /*005a*/ 	.short	0x0000


	//----- nvinfo : EIATTR_MAXREG_COUNT
	.align		4
        /*005c*/ 	.byte	0x03, 0x1b
        /*005e*/ 	.short	0x00ff


	//----- nvinfo : EIATTR_EXTERNS
	.align		4
        /*0060*/ 	.byte	0x04, 0x0f
        /*0062*/ 	.short	(.L_56 - .L_55)


	//   ....[0]....
	.align		4
.L_55:
        /*0064*/ 	.word	index@(vprintf)


	//----- nvinfo : EIATTR_MERCURY_ISA_VERSION
	.align		4
.L_56:
        /*0068*/ 	.byte	0x03, 0x5f
        /*006a*/ 	.short	0x0101


	//----- nvinfo : EIATTR_VRC_CTA_INIT_COUNT
	.align		4
        /*006c*/ 	.byte	0x02, 0x4a
	.zero		1
	.zero		1


	//----- nvinfo : EIATTR_SYSCALL_OFFSETS
	.align		4
        /*0070*/ 	.byte	0x04, 0x46
        /*0072*/ 	.short	(.L_58 - .L_57)


	//   ....[0]....
.L_57:
        /*0074*/ 	.word	0x000001e0


	//   ....[1]....
        /*0078*/ 	.word	0x00000440


	//----- nvinfo : EIATTR_EXIT_INSTR_OFFSETS
	.align		4
.L_58:
        /*007c*/ 	.byte	0x04, 0x1c
        /*007e*/ 	.short	(.L_60 - .L_59)


	//   ....[0]....
.L_59:
        /*0080*/ 	.word	0x00000220


	//   ....[1]....
        /*0084*/ 	.word	0x00000450


	//----- nvinfo : EIATTR_CRS_STACK_SIZE
	.align		4
.L_60:
        /*0088*/ 	.byte	0x04, 0x1e
        /*008a*/ 	.short	(.L_62 - .L_61)
.L_61:
        /*008c*/ 	.word	0x00000000


	//----- nvinfo : EIATTR_CBANK_PARAM_SIZE
	.align		4
.L_62:
        /*0090*/ 	.byte	0x03, 0x19
        /*0092*/ 	.short	0x0028


	//----- nvinfo : EIATTR_PARAM_CBANK
	.align		4
        /*0094*/ 	.byte	0x04, 0x0a
        /*0096*/ 	.short	(.L_64 - .L_63)
	.align		4
.L_63:
        /*0098*/ 	.word	index@(.nv.constant0.arrayTest)
        /*009c*/ 	.short	0x0380
        /*009e*/ 	.short	0x0028


	//----- nvinfo : EIATTR_SW_WAR
	.align		4
.L_64:
        /*00a0*/ 	.byte	0x04, 0x36
        /*00a2*/ 	.short	(.L_66 - .L_65)
.L_65:
        /*00a4*/ 	.word	0x00000008
.L_66:


//--------------------- .nv.info.mul              --------------------------
	.section	.nv.info.mul,"",@"SHT_CUDA_INFO"
	.sectionflags	@""
	.align	4


	//----- nvinfo : EIATTR_CUDA_API_VERSION
	.align		4
        /*0000*/ 	.byte	0x04, 0x37
        /*0002*/ 	.short	(.L_68 - .L_67)
.L_67:
        /*0004*/ 	.word	0x00000082


	//----- nvinfo : EIATTR_KPARAM_INFO
	.align		4
.L_68:
        /*0008*/ 	.byte	0x04, 0x17
        /*000a*/ 	.short	(.L_70 - .L_69)
.L_69:
        /*000c*/ 	.word	0x00000000
        /*0010*/ 	.short	0x0003
        /*0012*/ 	.short	0x0018
        /*0014*/ 	.byte	0x00, 0xf5, 0x21, 0x00


	//----- nvinfo : EIATTR_KPARAM_INFO
	.align		4
.L_70:
        /*0018*/ 	.byte	0x04, 0x17
        /*001a*/ 	.short	(.L_72 - .L_71)
.L_71:
        /*001c*/ 	.word	0x00000000
        /*0020*/ 	.short	0x0002
        /*0022*/ 	.short	0x0010
        /*0024*/ 	.byte	0x00, 0xf5, 0x21, 0x00


	//----- nvinfo : EIATTR_KPARAM_INFO
	.align		4
.L_72:
        /*0028*/ 	.byte	0x04, 0x17
        /*002a*/ 	.short	(.L_74 - .L_73)
.L_73:
        /*002c*/ 	.word	0x00000000
        /*0030*/ 	.short	0x0001
        /*0032*/ 	.short	0x0008
        /*0034*/ 	.byte	0x00, 0xf5, 0x21, 0x00


	//----- nvinfo : EIATTR_KPARAM_INFO
	.align		4
.L_74:
        /*0038*/ 	.byte	0x04, 0x17
        /*003a*/ 	.short	(.L_76 - .L_75)
.L_75:
        /*003c*/ 	.word	0x00000000
        /*0040*/ 	.short	0x0000
        /*0042*/ 	.short	0x0000
        /*0044*/ 	.byte	0x00, 0xf0, 0x11, 0x00


	//----- nvinfo : EIATTR_SPARSE_MMA_MASK
	.align		4
.L_76:
        /*0048*/ 	.byte	0x03, 0x50
        /*004a*/ 	.short	0x0000


	//----- nvinfo : EIATTR_MAXREG_COUNT
	.align		4
        /*004c*/ 	.byte	0x03, 0x1b
        /*004e*/ 	.short	0x00ff


	//----- nvinfo : EIATTR_EXTERNS
	.align		4
        /*0050*/ 	.byte	0x04, 0x0f
        /*0052*/ 	.short	(.L_78 - .L_77)


	//   ....[0]....
	.align		4
.L_77:
        /*0054*/ 	.word	index@(vprintf)


	//----- nvinfo : EIATTR_MERCURY_ISA_VERSION
	.align		4
.L_78:
        /*0058*/ 	.byte	0x03, 0x5f
        /*005a*/ 	.short	0x0101


	//----- nvinfo : EIATTR_VRC_CTA_INIT_COUNT
	.align		4
        /*005c*/ 	.byte	0x02, 0x4a
	.zero		1
	.zero		1


	//----- nvinfo : EIATTR_SYSCALL_OFFSETS
	.align		4
        /*0060*/ 	.byte	0x04, 0x46
        /*0062*/ 	.short	(.L_80 - .L_79)


	//   ....[0]....
.L_79:
        /*0064*/ 	.word	0x00000270


	//----- nvinfo : EIATTR_EXIT_INSTR_OFFSETS
	.align		4
.L_80:
        /*0068*/ 	.byte	0x04, 0x1c
        /*006a*/ 	.short	(.L_82 - .L_81)


	//   ....[0]....
.L_81:
        /*006c*/ 	.word	0x000000c0


	//   ....[1]....
        /*0070*/ 	.word	0x00000280


	//----- nvinfo : EIATTR_CRS_STACK_SIZE
	.align		4
.L_82:
        /*0074*/ 	.byte	0x04, 0x1e
        /*0076*/ 	.short	(.L_84 - .L_83)
.L_83:
        /*0078*/ 	.word	0x00000000


	//----- nvinfo : EIATTR_CBANK_PARAM_SIZE
	.align		4
.L_84:
        /*007c*/ 	.byte	0x03, 0x19
        /*007e*/ 	.short	0x0020


	//----- nvinfo : EIATTR_PARAM_CBANK
	.align		4
        /*0080*/ 	.byte	0x04, 0x0a
        /*0082*/ 	.short	(.L_86 - .L_85)
	.align		4
.L_85:
        /*0084*/ 	.word	index@(.nv.constant0.mul)
        /*0088*/ 	.short	0x0380
        /*008a*/ 	.short	0x0020


	//----- nvinfo : EIATTR_SW_WAR
	.align		4
.L_86:
        /*008c*/ 	.byte	0x04, 0x36
        /*008e*/ 	.short	(.L_88 - .L_87)
.L_87:
        /*0090*/ 	.word	0x00000008
.L_88:


//--------------------- .nv.info.add              --------------------------
	.section	.nv.info.add,"",@"SHT_CUDA_INFO"
	.sectionflags	@""
	.align	4


	//----- nvinfo : EIATTR_CUDA_API_VERSION
	.align		4
        /*0000*/ 	.byte	0x04, 0x37
        /*0002*/ 	.short	(.L_90 - .L_89)
.L_89:
        /*0004*/ 	.word	0x00000082


	//----- nvinfo : EIATTR_KPARAM_INFO
	.align		4
.L_90:
        /*0008*/ 	.byte	0x04, 0x17
        /*000a*/ 	.short	(.L_92 - .L_91)
.L_91:
        /*000c*/ 	.word	0x00000000
        /*0010*/ 	.short	0x0003
        /*0012*/ 	.short	0x0018
        /*0014*/ 	.byte	0x00, 0xf5, 0x21, 0x00


	//----- nvinfo : EIATTR_KPARAM_INFO
	.align		4
.L_92:
        /*0018*/ 	.byte	0x04, 0x17
        /*001a*/ 	.short	(.L_94 - .L_93)
.L_93:
        /*001c*/ 	.word	0x00000000
        /*0020*/ 	.short	0x0002
        /*0022*/ 	.short	0x0010
        /*0024*/ 	.byte	0x00, 0xf5, 0x21, 0x00


	//----- nvinfo : EIATTR_KPARAM_INFO
	.align		4
.L_94:
        /*0028*/ 	.byte	0x04, 0x17
        /*002a*/ 	.short	(.L_96 - .L_95)
.L_95:
        /*002c*/ 	.word	0x00000000
        /*0030*/ 	.short	0x0001
        /*0032*/ 	.short	0x0008
        /*0034*/ 	.byte	0x00, 0xf5, 0x21, 0x00


	//----- nvinfo : EIATTR_KPARAM_INFO
	.align		4
.L_96:
        /*0038*/ 	.byte	0x04, 0x17
        /*003a*/ 	.short	(.L_98 - .L_97)
.L_97:
        /*003c*/ 	.word	0x00000000
        /*0040*/ 	.short	0x0000
        /*0042*/ 	.short	0x0000
        /*0044*/ 	.byte	0x00, 0xf0, 0x11, 0x00


	//----- nvinfo : EIATTR_SPARSE_MMA_MASK
	.align		4
.L_98:
        /*0048*/ 	.byte	0x03, 0x50
        /*004a*/ 	.short	0x0000


	//----- nvinfo : EIATTR_MAXREG_COUNT
	.align		4
        /*004c*/ 	.byte	0x03, 0x1b
        /*004e*/ 	.short	0x00ff


	//----- nvinfo : EIATTR_EXTERNS
	.align		4
        /*0050*/ 	.byte	0x04, 0x0f
        /*0052*/ 	.short	(.L_100 - .L_99)


	//   ....[0]....
	.align		4
.L_99:
        /*0054*/ 	.word	index@(vprintf)


	//----- nvinfo : EIATTR_MERCURY_ISA_VERSION
	.align		4
.L_100:
        /*0058*/ 	.byte	0x03, 0x5f
        /*005a*/ 	.short	0x0101


	//----- nvinfo : EIATTR_VRC_CTA_INIT_COUNT
	.align		4
        /*005c*/ 	.byte	0x02, 0x4a
	.zero		1
	.zero		1


	//----- nvinfo : EIATTR_SYSCALL_OFFSETS
	.align		4
        /*0060*/ 	.byte	0x04, 0x46
        /*0062*/ 	.short	(.L_102 - .L_101)


	//   ....[0]....
.L_101:
        /*0064*/ 	.word	0x00000240


	//----- nvinfo : EIATTR_EXIT_INSTR_OFFSETS
	.align		4
.L_102:
        /*0068*/ 	.byte	0x04, 0x1c
        /*006a*/ 	.short	(.L_104 - .L_103)


	//   ....[0]....
.L_103:
        /*006c*/ 	.word	0x000000c0


	//   ....[1]....
        /*0070*/ 	.word	0x00000250


	//----- nvinfo : EIATTR_CRS_STACK_SIZE
	.align		4
.L_104:
        /*0074*/ 	.byte	0x04, 0x1e
        /*0076*/ 	.short	(.L_106 - .L_105)
.L_105:
        /*0078*/ 	.word	0x00000000


	//----- nvinfo : EIATTR_CBANK_PARAM_SIZE
	.align		4
.L_106:
        /*007c*/ 	.byte	0x03, 0x19
        /*007e*/ 	.short	0x0020


	//----- nvinfo : EIATTR_PARAM_CBANK
	.align		4
        /*0080*/ 	.byte	0x04, 0x0a
        /*0082*/ 	.short	(.L_108 - .L_107)
	.align		4
.L_107:
        /*0084*/ 	.word	index@(.nv.constant0.add)
        /*0088*/ 	.short	0x0380
        /*008a*/ 	.short	0x0020


	//----- nvinfo : EIATTR_SW_WAR
	.align		4
.L_108:
        /*008c*/ 	.byte	0x04, 0x36
        /*008e*/ 	.short	(.L_110 - .L_109)
.L_109:
        /*0090*/ 	.word	0x00000008
.L_110:


//--------------------- .nv.info.sum1             --------------------------
	.section	.nv.info.sum1,"",@"SHT_CUDA_INFO"
	.sectionflags	@""
	.align	4


	//----- nvinfo : EIATTR_CUDA_API_VERSION
	.align		4
        /*0000*/ 	.byte	0x04, 0x37
        /*0002*/ 	.short	(.L_112 - .L_111)
.L_111:
        /*0004*/ 	.word	0x00000082


	//----- nvinfo : EIATTR_KPARAM_INFO
	.align		4
.L_112:
        /*0008*/ 	.byte	0x04, 0x17
        /*000a*/ 	.short	(.L_114 - .L_113)
.L_113:
        /*000c*/ 	.word	0x00000000
        /*0010*/ 	.short	0x0002
        /*0012*/ 	.short	0x0010
        /*0014*/ 	.byte	0x00, 0xf5, 0x21, 0x00


	//----- nvinfo : EIATTR_KPARAM_INFO
	.align		4
.L_114:
        /*0018*/ 	.byte	0x04, 0x17
        /*001a*/ 	.short	(.L_116 - .L_115)
.L_115:
        /*001c*/ 	.word	0x00000000
        /*0020*/ 	.short	0x0001
        /*0022*/ 	.short	0x0008
        /*0024*/ 	.byte	0x00, 0xf5, 0x21, 0x00


	//----- nvinfo : EIATTR_KPARAM_INFO
	.align		4
.L_116:
        /*0028*/ 	.byte	0x04, 0x17
        /*002a*/ 	.short	(.L_118 - .L_117)
.L_117:
        /*002c*/ 	.word	0x00000000
        /*0030*/ 	.short	0x0000
        /*0032*/ 	.short	0x0000
        /*0034*/ 	.byte	0x00, 0xf5, 0x21, 0x00


	//----- nvinfo : EIATTR_SPARSE_MMA_MASK
	.align		4
.L_118:
        /*0038*/ 	.byte	0x03, 0x50
        /*003a*/ 	.short	0x0000


	//----- nvinfo : EIATTR_MAXREG_COUNT
	.align		4
        /*003c*/ 	.byte	0x03, 0x1b
        /*003e*/ 	.short	0x00ff


	//----- nvinfo : EIATTR_MERCURY_ISA_VERSION
	.align		4
        /*0040*/ 	.byte	0x03, 0x5f
        /*0042*/ 	.short	0x0101


	//----- nvinfo : EIATTR_VRC_CTA_INIT_COUNT
	.align		4
        /*0044*/ 	.byte	0x02, 0x4a
	.zero		1
	.zero		1


	//----- nvinfo : EIATTR_EXIT_INSTR_OFFSETS
	.align		4
        /*0048*/ 	.byte	0x04, 0x1c
        /*004a*/ 	.short	(.L_120 - .L_119)


	//   ....[0]....
.L_119:
        /*004c*/ 	.word	0x00000070


	//   ....[1]....
        /*0050*/ 	.word	0x000007a0


	//----- nvinfo : EIATTR_CBANK_PARAM_SIZE
	.align		4
.L_120:
        /*0054*/ 	.byte	0x03, 0x19
        /*0056*/ 	.short	0x0018


	//----- nvinfo : EIATTR_PARAM_CBANK
	.align		4
        /*0058*/ 	.byte	0x04, 0x0a
        /*005a*/ 	.short	(.L_122 - .L_121)
	.align		4
.L_121:
        /*005c*/ 	.word	index@(.nv.constant0.sum1)
        /*0060*/ 	.short	0x0380
        /*0062*/ 	.short	0x0018


	//----- nvinfo : EIATTR_SW_WAR
	.align		4
.L_122:
        /*0064*/ 	.byte	0x04, 0x36
        /*0066*/ 	.short	(.L_124 - .L_123)
.L_123:
        /*0068*/ 	.word	0x00000008
.L_124:


//--------------------- .nv.info.sum              --------------------------
	.section	.nv.info.sum,"",@"SHT_CUDA_INFO"
	.sectionflags	@""
	.align	4


	//----- nvinfo : EIATTR_CUDA_API_VERSION
	.align		4
        /*0000*/ 	.byte	0x04, 0x37
        /*0002*/ 	.short	(.L_126 - .L_125)
.L_125:
        /*0004*/ 	.word	0x00000082


	//----- nvinfo : EIATTR_KPARAM_INFO
	.align		4
.L_126:
        /*0008*/ 	.byte	0x04, 0x17
        /*000a*/ 	.short	(.L_128 - .L_127)
.L_127:
        /*000c*/ 	.word	0x00000000
        /*0010*/ 	.short	0x0004
        /*0012*/ 	.short	0x0020
        /*0014*/ 	.byte	0x00, 0xf5, 0x21, 0x00


	//----- nvinfo : EIATTR_KPARAM_INFO
	.align		4
.L_128:
        /*0018*/ 	.byte	0x04, 0x17
        /*001a*/ 	.short	(.L_130 - .L_129)
.L_129:
        /*001c*/ 	.word	0x00000000
        /*0020*/ 	.short	0x0003
        /*0022*/ 	.short	0x0018
        /*0024*/ 	.byte	0x00, 0xf5, 0x21, 0x00


	//----- nvinfo : EIATTR_KPARAM_INFO
	.align		4
.L_130:
        /*0028*/ 	.byte	0x04, 0x17
        /*002a*/ 	.short	(.L_132 - .L_131)
.L_131:
        /*002c*/ 	.word	0x00000000
        /*0030*/ 	.short	0x0002
        /*0032*/ 	.short	0x0010
        /*0034*/ 	.byte	0x00, 0xf5, 0x21, 0x00


	//----- nvinfo : EIATTR_KPARAM_INFO
	.align		4
.L_132:
        /*0038*/ 	.byte	0x04, 0x17
        /*003a*/ 	.short	(.L_134 - .L_133)
.L_133:
        /*003c*/ 	.word	0x00000000
        /*0040*/ 	.short	0x0001
        /*0042*/ 	.short	0x0008
        /*0044*/ 	.byte	0x00, 0xf5, 0x21, 0x00


	//----- nvinfo : EIATTR_KPARAM_INFO
	.align		4
.L_134:
        /*0048*/ 	.byte	0x04, 0x17
        /*004a*/ 	.short	(.L_136 - .L_135)
.L_135:
        /*004c*/ 	.word	0x00000000
        /*0050*/ 	.short	0x0000
        /*0052*/ 	.short	0x0000
        /*0054*/ 	.byte	0x00, 0xf5, 0x21, 0x00


	//----- nvinfo : EIATTR_SPARSE_MMA_MASK
	.align		4
.L_136:
        /*0058*/ 	.byte	0x03, 0x50
        /*005a*/ 	.short	0x0000


	//----- nvinfo : EIATTR_MAXREG_COUNT
	.align		4
        /*005c*/ 	.byte	0x03, 0x1b
        /*005e*/ 	.short	0x00ff


	//----- nvinfo : EIATTR_EXTERNS
	.align		4
        /*0060*/ 	.byte	0x04, 0x0f
        /*0062*/ 	.short	(.L_138 - .L_137)


	//   ....[0]....
	.align		4
.L_137:
        /*0064*/ 	.word	index@(__assertfail)


	//----- nvinfo : EIATTR_MERCURY_ISA_VERSION
	.align		4
.L_138:
        /*0068*/ 	.byte	0x03, 0x5f
        /*006a*/ 	.short	0x0101


	//----- nvinfo : EIATTR_VRC_CTA_INIT_COUNT
	.align		4
        /*006c*/ 	.byte	0x02, 0x4a
	.zero		1
	.zero		1


	//----- nvinfo : EIATTR_SYSCALL_OFFSETS
	.align		4
        /*0070*/ 	.byte	0x04, 0x46
        /*0072*/ 	.short	(.L_140 - .L_139)


	//   ....[0]....
.L_139:
        /*0074*/ 	.word	0x00000250


	//----- nvinfo : EIATTR_EXIT_INSTR_OFFSETS
	.align		4
.L_140:
        /*0078*/ 	.byte	0x04, 0x1c
        /*007a*/ 	.short	(.L_142 - .L_141)


	//   ....[0]....
.L_141:
        /*007c*/ 	.word	0x00000110


	//   ....[1]....
        /*0080*/ 	.word	0x00000b10


	//   ....[2]....
        /*0084*/ 	.word	0x00000b40


	//   ....[3]....
        /*0088*/ 	.word	0x000011e0


	//----- nvinfo : EIATTR_CRS_STACK_SIZE
	.align		4
.L_142:
        /*008c*/ 	.byte	0x04, 0x1e
        /*008e*/ 	.short	(.L_144 - .L_143)
.L_143:
        /*0090*/ 	.word	0x00000000


	//----- nvinfo : EIATTR_CBANK_PARAM_SIZE
	.align		4
.L_144:
        /*0094*/ 	.byte	0x03, 0x19
        /*0096*/ 	.short	0x0028


	//----- nvinfo : EIATTR_PARAM_CBANK
	.align		4
        /*0098*/ 	.byte	0x04, 0x0a
        /*009a*/ 	.short	(.L_146 - .L_145)
	.align		4
.L_145:
        /*009c*/ 	.word	index@(.nv.constant0.sum)
        /*00a0*/ 	.short	0x0380
        /*00a2*/ 	.short	0x0028


	//----- nvinfo : EIATTR_SW_WAR
	.align		4
.L_146:
        /*00a4*/ 	.byte	0x04, 0x36
        /*00a6*/ 	.short	(.L_148 - .L_147)
.L_147:
        /*00a8*/ 	.word	0x00000008
.L_148:


//--------------------- .nv.info.multiplyBy2      --------------------------
	.section	.nv.info.multiplyBy2,"",@"SHT_CUDA_INFO"
	.sectionflags	@""
	.align	4


	//----- nvinfo : EIATTR_CUDA_API_VERSION
	.align		4
        /*0000*/ 	.byte	0x04, 0x37
        /*0002*/ 	.short	(.L_150 - .L_149)
.L_149:
        /*0004*/ 	.word	0x00000082


	//----- nvinfo : EIATTR_KPARAM_INFO
	.align		4
.L_150:
        /*0008*/ 	.byte	0x04, 0x17
        /*000a*/ 	.short	(.L_152 - .L_151)
.L_151:
        /*000c*/ 	.word	0x00000000
        /*0010*/ 	.short	0x0002
        /*0012*/ 	.short	0x0010
        /*0014*/ 	.byte	0x00, 0xf5, 0x21, 0x00


	//----- nvinfo : EIATTR_KPARAM_INFO
	.align		4
.L_152:
        /*0018*/ 	.byte	0x04, 0x17
        /*001a*/ 	.short	(.L_154 - .L_153)
.L_153:
        /*001c*/ 	.word	0x00000000
        /*0020*/ 	.short	0x0001
        /*0022*/ 	.short	0x0008
        /*0024*/ 	.byte	0x00, 0xf5, 0x21, 0x00


	//----- nvinfo : EIATTR_KPARAM_INFO
	.align		4
.L_154:
        /*0028*/ 	.byte	0x04, 0x17
        /*002a*/ 	.short	(.L_156 - .L_155)
.L_155:
        /*002c*/ 	.word	0x00000000
        /*0030*/ 	.short	0x0000
        /*0032*/ 	.short	0x0000
        /*0034*/ 	.byte	0x00, 0xf5, 0x21, 0x00


	//----- nvinfo : EIATTR_SPARSE_MMA_MASK
	.align		4
.L_156:
        /*0038*/ 	.byte	0x03, 0x50
        /*003a*/ 	.short	0x0000


	//----- nvinfo : EIATTR_MAXREG_COUNT
	.align		4
        /*003c*/ 	.byte	0x03, 0x1b
        /*003e*/ 	.short	0x00ff


	//----- nvinfo : EIATTR_MERCURY_ISA_VERSION
	.align		4
        /*0040*/ 	.byte	0x03, 0x5f
        /*0042*/ 	.short	0x0101


	//----- nvinfo : EIATTR_VRC_CTA_INIT_COUNT
	.align		4
        /*0044*/ 	.byte	0x02, 0x4a
	.zero		1
	.zero		1


	//----- nvinfo : EIATTR_EXIT_INSTR_OFFSETS
	.align		4
        /*0048*/ 	.byte	0x04, 0x1c
        /*004a*/ 	.short	(.L_158 - .L_157)


	//   ....[0]....
.L_157:
        /*004c*/ 	.word	0x00000090


	//   ....[1]....
        /*0050*/ 	.word	0x00000110


	//----- nvinfo : EIATTR_CBANK_PARAM_SIZE
	.align		4
.L_158:
        /*0054*/ 	.byte	0x03, 0x19
        /*0056*/ 	.short	0x0018


	//----- nvinfo : EIATTR_PARAM_CBANK
	.align		4
        /*0058*/ 	.byte	0x04, 0x0a
        /*005a*/ 	.short	(.L_160 - .L_159)
	.align		4
.L_159:
        /*005c*/ 	.word	index@(.nv.constant0.multiplyBy2)
        /*0060*/ 	.short	0x0380
        /*0062*/ 	.short	0x0018


	//----- nvinfo : EIATTR_SW_WAR
	.align		4
.L_160:
        /*0064*/ 	.byte	0x04, 0x36
        /*0066*/ 	.short	(.L_162 - .L_161)
.L_161:
        /*0068*/ 	.word	0x00000008
.L_162:


//--------------------- .nv.callgraph             --------------------------
	.section	.nv.callgraph,"",@"SHT_CUDA_CALLGRAPH"
	.align	4
	.sectionentsize	8
	.align		4
        /*0000*/ 	.word	0x00000000
	.align		4
        /*0004*/ 	.word	0xffffffff
	.align		4
        /*0008*/ 	.word	index@(arrayTest)
	.align		4
        /*000c*/ 	.word	index@(vprintf)
	.align		4
        /*0010*/ 	.word	index@(mul)
	.align		4
        /*0014*/ 	.word	index@(vprintf)
	.align		4
        /*0018*/ 	.word	index@(add)
	.align		4
        /*001c*/ 	.word	index@(vprintf)
	.align		4
        /*0020*/ 	.word	index@(sum)
	.align		4
        /*0024*/ 	.word	index@(__assertfail)
	.align		4
        /*0028*/ 	.word	0x00000000
	.align		4
        /*002c*/ 	.word	0xfffffffe
	.align		4
        /*0030*/ 	.word	0x00000000
	.align		4
        /*0034*/ 	.word	0xfffffffd
	.align		4
        /*0038*/ 	.word	0x00000000
	.align		4
        /*003c*/ 	.word	0xfffffffc


//--------------------- .nv.constant4             --------------------------
	.section	.nv.constant4,"a",@progbits
	.align	8
	.align		8
.nv.constant4:
        /*0000*/ 	.dword	vprintf
	.align		8
        /*0008*/ 	.dword	__unnamed_1
	.align		8
        /*0010*/ 	.dword	$str
	.align		8
        /*0018*/ 	.dword	$str$1
	.align		8
        /*0020*/ 	.dword	$str$2
	.align		8
        /*0028*/ 	.dword	$str$3
	.align		8
        /*0030*/ 	.dword	$str$4
	.align		8
        /*0038*/ 	.dword	$str$5
	.align		8
        /*0040*/ 	.dword	__assertfail


//--------------------- .text.arrayTest           --------------------------
	.section	.text.arrayTest,"ax",@progbits
	.align	128
        .global         arrayTest
        .type           arrayTest,@function
        .size           arrayTest,(.L_x_33 - arrayTest)
        .other          arrayTest,@"STO_CUDA_ENTRY STV_DEFAULT"
arrayTest:
.text.arrayTest:
[----:B------:R-:W0:Y:S01]  /*0000*/  LDC R1, c[0x0][0x37c] ;  /* 0x0000df00ff017b82 */ /* 0x000e220000000800 */
[----:B------:R-:W1:Y:S01]  /*0010*/  S2R R0, SR_TID.X ;  /* 0x0000000000007919 */ /* 0x000e620000002100 */
[----:B------:R-:W2:Y:S06]  /*0020*/  LDCU UR5, c[0x0][0x2fc] ;  /* 0x00005f80ff0577ac */ /* 0x000eac0008000800 */
[----:B------:R-:W1:Y:S01]  /*0030*/  S2UR UR6, SR_CTAID.X ;  /* 0x00000000000679c3 */ /* 0x000e620000002500 */
[----:B0-----:R-:W-:Y:S01]  /*0040*/  IADD3 R1, PT, PT, R1, -0x30, RZ ;  /* 0xffffffd001017810 */ /* 0x001fe20007ffe0ff */
[----:B------:R-:W-:Y:S01]  /*0050*/  BSSY.RECONVERGENT B6, `(.L_x_0) ;  /* 0x000001a000067945 */ /* 0x000fe20003800200 */
[----:B------:R-:W0:Y:S05]  /*0060*/  LDCU UR4, c[0x0][0x2f8] ;  /* 0x00005f00ff0477ac */ /* 0x000e2a0008000800 */
[----:B------:R-:W1:Y:S01]  /*0070*/  LDC R17, c[0x0][0x360] ;  /* 0x0000d800ff117b82 */ /* 0x000e620000000800 */
[----:B0-----:R-:W-:-:S05]  /*0080*/  IADD3 R2, P1, PT, R1, UR4, RZ ;  /* 0x0000000401027c10 */ /* 0x001fca000ff3e0ff */
[----:B--2---:R-:W-:Y:S02]  /*0090*/  IMAD.X R16, RZ, RZ, UR5, P1 ;  /* 0x00000005ff107e24 */ /* 0x004fe400088e06ff */
[----:B-1----:R-:W-:-:S05]  /*00a0*/  IMAD R17, R17, UR6, R0 ;  /* 0x0000000611117c24 */ /* 0x002fca000f8e0200 */
[----:B------:R-:W-:-:S13]  /*00b0*/  ISETP.NE.AND P0, PT, R17, RZ, PT ;  /* 0x000000ff1100720c */ /* 0x000fda0003f05270 */
[----:B------:R-:W-:Y:S05]  /*00c0*/  @P0 BRA `(.L_x_1) ;  /* 0x0000000000480947 */ /* 0x000fea0003800000 */
[----:B------:R-:W0:Y:S01]  /*00d0*/  LDC.64 R8, c[0x0][0x390] ;  /* 0x0000e400ff087b82 */ /* 0x000e220000000a00 */
[----:B------:R-:W-:Y:S01]  /*00e0*/  MOV R0, 0x0 ;  /* 0x0000000000007802 */ /* 0x000fe20000000f00 */
[----:B------:R-:W1:Y:S01]  /*00f0*/  LDCU.64 UR4, c[0x4][0x30] ;  /* 0x01000600ff0477ac */ /* 0x000e620008000a00 */
[----:B------:R-:W-:Y:S01]  /*0100*/  MOV R6, R2 ;  /* 0x0000000200067202 */ /* 0x000fe20000000f00 */
[----:B------:R-:W-:-:S04]  /*0110*/  IMAD.MOV.U32 R7, RZ, RZ, R16 ;  /* 0x000000ffff077224 */ /* 0x000fc800078e0010 */
[----:B------:R-:W0:Y:S08]  /*0120*/  LDC.64 R10, c[0x0][0x3a0] ;  /* 0x0000e800ff0a7b82 */ /* 0x000e300000000a00 */
[----:B------:R-:W2:Y:S01]  /*0130*/  LDC.64 R18, c[0x0][0x388] ;  /* 0x0000e200ff127b82 */ /* 0x000ea20000000a00 */
[----:B-1----:R-:W-:Y:S01]  /*0140*/  MOV R4, UR4 ;  /* 0x0000000400047c02 */ /* 0x002fe20008000f00 */
[----:B------:R-:W-:-:S06]  /*0150*/  IMAD.U32 R5, RZ, RZ, UR5 ;  /* 0x00000005ff057e24 */ /* 0x000fcc000f8e00ff */
[----:B------:R-:W1:Y:S08]  /*0160*/  LDC.64 R20, c[0x0][0x398] ;  /* 0x0000e600ff147b82 */ /* 0x000e700000000a00 */
[----:B------:R-:W3:Y:S01]  /*0170*/  LDC R14, c[0x0][0x380] ;  /* 0x0000e000ff0e7b82 */ /* 0x000ee20000000800 */
[----:B0-----:R0:W-:Y:S04]  /*0180*/  STL.128 [R1+0x10], R8 ;  /* 0x0000100801007387 */ /* 0x0011e80000100c00 */
[----:B--2---:R0:W-:Y:S03]  /*0190*/  STL.64 [R1+0x8], R18 ;  /* 0x0000081201007387 */ /* 0x0041e60000100a00 */
[----:B------:R0:W2:Y:S01]  /*01a0*/  LDC.64 R12, c[0x4][R0] ;  /* 0x01000000000c7b82 */ /* 0x0000a20000000a00 */
[----:B-1----:R0:W-:Y:S04]  /*01b0*/  STL.64 [R1+0x20], R20 ;  /* 0x0000201401007387 */ /* 0x0021e80000100a00 */
[----:B---3--:R0:W-:Y:S02]  /*01c0*/  STL [R1], R14 ;  /* 0x0000000e01007387 */ /* 0x0081e40000100800 */
[----:B0-----:R-:W-:-:S07]  /*01d0*/  LEPC R20, `(.L_x_1) ;  /* 0x000000001014794e */ /* 0x001fce0000000000 */
[----:B--2---:R-:W-:Y:S05]  /*01e0*/  CALL.ABS.NOINC R12 ;  /* 0x000000000c007343 */ /* 0x004fea0003c00000 */
.L_x_1:
[----:B------:R-:W-:Y:S05]  /*01f0*/  BSYNC.RECONVERGENT B6 ;  /* 0x0000000000067941 */ /* 0x000fea0003800200 */
.L_x_0:
[----:B------:R-:W0:Y:S02]  /*0200*/  LDCU UR4, c[0x0][0x380] ;  /* 0x00007000ff0477ac */ /* 0x000e240008000800 */
[----:B0-----:R-:W-:-:S13]  /*0210*/  ISETP.GE.AND P0, PT, R17, UR4, PT ;  /* 0x0000000411007c0c */ /* 0x001fda000bf06270 */
[----:B------:R-:W-:Y:S05]  /*0220*/  @P0 EXIT ;  /* 0x000000000000094d */ /* 0x000fea0003800000 */
[----:B------:R-:W0:Y:S01]  /*0230*/  LDC.64 R8, c[0x0][0x388] ;  /* 0x0000e200ff087b82 */ /* 0x000e220000000a00 */
[----:B------:R-:W1:Y:S07]  /*0240*/  LDCU.64 UR4, c[0x0][0x358] ;  /* 0x00006b00ff0477ac */ /* 0x000e6e0008000a00 */
[----:B------:R-:W2:Y:S08]  /*0250*/  LDC.64 R10, c[0x0][0x390] ;  /* 0x0000e400ff0a7b82 */ /* 0x000eb00000000a00 */
[----:B------:R-:W3:Y:S01]  /*0260*/  LDC.64 R14, c[0x0][0x3a0] ;  /* 0x0000e800ff0e7b82 */ /* 0x000ee20000000a00 */
[----:B0-----:R-:W-:-:S07]  /*0270*/  IMAD.WIDE R8, R17, 0x8, R8 ;  /* 0x0000000811087825 */ /* 0x001fce00078e0208 */
[----:B------:R-:W0:Y:S01]  /*0280*/  LDC.64 R18, c[0x0][0x398] ;  /* 0x0000e600ff127b82 */ /* 0x000e220000000a00 */
[----:B-1----:R-:W4:Y:S01]  /*0290*/  LDG.E.64 R4, desc[UR4][R8.64] ;  /* 0x0000000408047981 */ /* 0x002f22000c1e1b00 */
[----:B--2---:R-:W-:-:S05]  /*02a0*/  IMAD.WIDE R10, R17, 0x8, R10 ;  /* 0x00000008110a7825 */ /* 0x004fca00078e020a */
[----:B------:R-:W4:Y:S02]  /*02b0*/  LDG.E.64 R6, desc[UR4][R10.64] ;  /* 0x000000040a067981 */ /* 0x000f24000c1e1b00 */
[-C--:B----4-:R-:W-:Y:S02]  /*02c0*/  IMAD R3, R7, R4.reuse, RZ ;  /* 0x0000000407037224 */ /* 0x090fe400078e02ff */
[----:B------:R-:W-:-:S04]  /*02d0*/  IMAD.WIDE.U32 R12, R6, R4, RZ ;  /* 0x00000004060c7225 */ /* 0x000fc800078e00ff */
[----:B------:R-:W-:Y:S02]  /*02e0*/  IMAD R5, R5, R6, R3 ;  /* 0x0000000605057224 */ /* 0x000fe400078e0203 */
[----:B------:R-:W-:-:S03]  /*02f0*/  IMAD R3, R17, 0x3, RZ ;  /* 0x0000000311037824 */ /* 0x000fc600078e02ff */
[----:B------:R-:W-:Y:S01]  /*0300*/  IADD3 R13, PT, PT, R13, R5, RZ ;  /* 0x000000050d0d7210 */ /* 0x000fe20007ffe0ff */
[----:B---3--:R-:W-:-:S04]  /*0310*/  IMAD.WIDE R4, R17, 0x8, R14 ;  /* 0x0000000811047825 */ /* 0x008fc800078e020e */
[----:B0-----:R-:W-:Y:S01]  /*0320*/  IMAD.WIDE R18, R3, 0x8, R18 ;  /* 0x0000000803127825 */ /* 0x001fe200078e0212 */
[----:B------:R0:W-:Y:S04]  /*0330*/  STG.E.64 desc[UR4][R4.64], R12 ;  /* 0x0000000c04007986 */ /* 0x0001e8000c101b04 */
[----:B------:R-:W2:Y:S04]  /*0340*/  LDG.E.64 R8, desc[UR4][R8.64] ;  /* 0x0000000408087981 */ /* 0x000ea8000c1e1b00 */
[----:B------:R-:W2:Y:S04]  /*0350*/  LDG.E.64 R10, desc[UR4][R10.64] ;  /* 0x000000040a0a7981 */ /* 0x000ea8000c1e1b00 */
[----:B------:R-:W3:Y:S04]  /*0360*/  LDG.E.64 R14, desc[UR4][R18.64] ;  /* 0x00000004120e7981 */ /* 0x000ee8000c1e1b00 */
[----:B------:R-:W4:Y:S04]  /*0370*/  LDG.E.64 R20, desc[UR4][R18.64+0x8] ;  /* 0x0000080412147981 */ /* 0x000f28000c1e1b00 */
[----:B------:R-:W4:Y:S01]  /*0380*/  LDG.E.64 R22, desc[UR4][R18.64+0x10] ;  /* 0x0000100412167981 */ /* 0x000f22000c1e1b00 */
[----:B------:R-:W-:Y:S01]  /*0390*/  MOV R0, 0x0 ;  /* 0x0000000000007802 */ /* 0x000fe20000000f00 */
[----:B------:R-:W0:Y:S03]  /*03a0*/  LDCU.64 UR4, c[0x4][0x38] ;  /* 0x01000700ff0477ac */ /* 0x000e260008000a00 */
[----:B------:R1:W1:Y:S01]  /*03b0*/  LDC.64 R24, c[0x4][R0] ;  /* 0x0100000000187b82 */ /* 0x0002620000000a00 */
[----:B------:R-:W-:-:S02]  /*03c0*/  MOV R6, R2 ;  /* 0x0000000200067202 */ /* 0x000fc40000000f00 */
[----:B------:R-:W-:Y:S02]  /*03d0*/  MOV R7, R16 ;  /* 0x0000001000077202 */ /* 0x000fe40000000f00 */
[----:B0-----:R-:W-:Y:S01]  /*03e0*/  MOV R4, UR4 ;  /* 0x0000000400047c02 */ /* 0x001fe20008000f00 */
[----:B------:R-:W-:Y:S01]  /*03f0*/  IMAD.U32 R5, RZ, RZ, UR5 ;  /* 0x00000005ff057e24 */ /* 0x000fe2000f8e00ff */
[----:B--2---:R0:W-:Y:S04]  /*0400*/  STL.128 [R1], R8 ;  /* 0x0000000801007387 */ /* 0x0041e80000100c00 */
[----:B---3--:R0:W-:Y:S04]  /*0410*/  STL.128 [R1+0x10], R12 ;  /* 0x0000100c01007387 */ /* 0x0081e80000100c00 */
[----:B-1--4-:R0:W-:Y:S02]  /*0420*/  STL.128 [R1+0x20], R20 ;  /* 0x0000201401007387 */ /* 0x0121e40000100c00 */
[----:B0-----:R-:W-:-:S07]  /*0430*/  LEPC R20, `(.L_x_2) ;  /* 0x000000001014794e */ /* 0x001fce0000000000 */
[----:B------:R-:W-:Y:S05]  /*0440*/  CALL.ABS.NOINC R24 ;  /* 0x0000000018007343 */ /* 0x000fea0003c00000 */
.L_x_2:
[----:B------:R-:W-:Y:S05]  /*0450*/  EXIT ;  /* 0x000000000000794d */ /* 0x000fea0003800000 */
.L_x_3:
[----:B------:R-:W-:-:S00]  /*0460*/  BRA `(.L_x_3) ;  /* 0xfffffffc00fc7947 */ /* 0x000fc0000383ffff */
[----:B------:R-:W-:-:S00]  /*0470*/  NOP ;  /* 0x0000000000007918 */ /* 0x000fc00000000000 */
        /* <DEDUP_REMOVED lines=8> */
.L_x_33:


//--------------------- .text.mul                 --------------------------
	.section	.text.mul,"ax",@progbits
	.align	128
        .global         mul
        .type           mul,@function
        .size           mul,(.L_x_34 - mul)
        .other          mul,@"STO_CUDA_ENTRY STV_DEFAULT"
mul:
.text.mul:
[----:B------:R-:W0:Y:S01]  /*0000*/  LDC R1, c[0x0][0x37c] ;  /* 0x0000df00ff017b82 */ /* 0x000e220000000800 */
[----:B------:R-:W1:Y:S01]  /*0010*/  S2R R0, SR_TID.X ;  /* 0x0000000000007919 */ /* 0x000e620000002100 */
[----:B------:R-:W2:Y:S06]  /*0020*/  LDCU UR5, c[0x0][0x2fc] ;  /* 0x00005f80ff0577ac */ /* 0x000eac0008000800 */
[----:B------:R-:W1:Y:S01]  /*0030*/  S2UR UR6, SR_CTAID.X ;  /* 0x00000000000679c3 */ /* 0x000e620000002500 */
[----:B0-----:R-:W-:Y:S01]  /*0040*/  IADD3 R1, PT, PT, R1, -0x18, RZ ;  /* 0xffffffe801017810 */ /* 0x001fe20007ffe0ff */
[----:B------:R-:W0:Y:S01]  /*0050*/  LDCU UR7, c[0x0][0x380] ;  /* 0x00007000ff0777ac */ /* 0x000e220008000800 */
[----:B------:R-:W3:Y:S05]  /*0060*/  LDCU UR4, c[0x0][0x2f8] ;  /* 0x00005f00ff0477ac */ /* 0x000eea0008000800 */
[----:B------:R-:W1:Y:S01]  /*0070*/  LDC R17, c[0x0][0x360] ;  /* 0x0000d800ff117b82 */ /* 0x000e620000000800 */
[----:B---3--:R-:W-:-:S04]  /*0080*/  IADD3 R6, P1, PT, R1, UR4, RZ ;  /* 0x0000000401067c10 */ /* 0x008fc8000ff3e0ff */
[----:B--2---:R-:W-:Y:S01]  /*0090*/  IADD3.X R7, PT, PT, RZ, UR5, RZ, P1, !PT ;  /* 0x00000005ff077c10 */ /* 0x004fe20008ffe4ff */
[----:B-1----:R-:W-:-:S05]  /*00a0*/  IMAD R17, R17, UR6, R0 ;  /* 0x0000000611117c24 */ /* 0x002fca000f8e0200 */
[----:B0-----:R-:W-:-:S13]  /*00b0*/  ISETP.GE.AND P0, PT, R17, UR7, PT ;  /* 0x0000000711007c0c */ /* 0x001fda000bf06270 */
[----:B------:R-:W-:Y:S05]  /*00c0*/  @P0 EXIT ;  /* 0x000000000000094d */ /* 0x000fea0003800000 */
[----:B------:R-:W0:Y:S01]  /*00d0*/  LDC.64 R2, c[0x0][0x388] ;  /* 0x0000e200ff027b82 */ /* 0x000e220000000a00 */
[----:B------:R-:W1:Y:S07]  /*00e0*/  LDCU.64 UR4, c[0x0][0x358] ;  /* 0x00006b00ff0477ac */ /* 0x000e6e0008000a00 */
[----:B------:R-:W2:Y:S08]  /*00f0*/  LDC.64 R8, c[0x0][0x390] ;  /* 0x0000e400ff087b82 */ /* 0x000eb00000000a00 */
[----:B------:R-:W3:Y:S01]  /*0100*/  LDC.64 R12, c[0x0][0x398] ;  /* 0x0000e600ff0c7b82 */ /* 0x000ee20000000a00 */
[----:B0-----:R-:W-:-:S05]  /*0110*/  IMAD.WIDE R2, R17, 0x8, R2 ;  /* 0x0000000811027825 */ /* 0x001fca00078e0202 */
[----:B-1----:R-:W4:Y:S01]  /*0120*/  LDG.E.64 R4, desc[UR4][R2.64] ;  /* 0x0000000402047981 */ /* 0x002f22000c1e1b00 */
[----:B--2---:R-:W-:-:S05]  /*0130*/  IMAD.WIDE R8, R17, 0x8, R8 ;  /* 0x0000000811087825 */ /* 0x004fca00078e0208 */
[----:B------:R-:W4:Y:S01]  /*0140*/  LDG.E.64 R10, desc[UR4][R8.64] ;  /* 0x00000004080a7981 */ /* 0x000f22000c1e1b00 */
[----:B---3--:R-:W-:-:S04]  /*0150*/  IMAD.WIDE R12, R17, 0x8, R12 ;  /* 0x00000008110c7825 */ /* 0x008fc800078e020c */
[-C--:B----4-:R-:W-:Y:S02]  /*0160*/  IMAD R11, R11, R4.reuse, RZ ;  /* 0x000000040b0b7224 */ /* 0x090fe400078e02ff */
[----:B------:R-:W-:-:S04]  /*0170*/  IMAD.WIDE.U32 R14, R10, R4, RZ ;  /* 0x000000040a0e7225 */ /* 0x000fc800078e00ff */
[----:B------:R-:W-:Y:S01]  /*0180*/  IMAD R11, R5, R10, R11 ;  /* 0x0000000a050b7224 */ /* 0x000fe200078e020b */
[----:B------:R-:W-:-:S04]  /*0190*/  MOV R10, R14 ;  /* 0x0000000e000a7202 */ /* 0x000fc80000000f00 */
[----:B------:R-:W-:-:S05]  /*01a0*/  IADD3 R11, PT, PT, R15, R11, RZ ;  /* 0x0000000b0f0b7210 */ /* 0x000fca0007ffe0ff */
[----:B------:R0:W-:Y:S04]  /*01b0*/  STG.E.64 desc[UR4][R12.64], R10 ;  /* 0x0000000a0c007986 */ /* 0x0001e8000c101b04 */
[----:B------:R-:W2:Y:S04]  /*01c0*/  LDG.E.64 R14, desc[UR4][R2.64] ;  /* 0x00000004020e7981 */ /* 0x000ea8000c1e1b00 */
[----:B------:R-:W3:Y:S01]  /*01d0*/  LDG.E.64 R16, desc[UR4][R8.64] ;  /* 0x0000000408107981 */ /* 0x000ee2000c1e1b00 */
[----:B------:R-:W-:Y:S01]  /*01e0*/  MOV R0, 0x0 ;  /* 0x0000000000007802 */ /* 0x000fe20000000f00 */
[----:B------:R-:W1:Y:S02]  /*01f0*/  LDCU.64 UR4, c[0x4][0x28] ;  /* 0x01000500ff0477ac */ /* 0x000e640008000a00 */
[----:B------:R0:W-:Y:S01]  /*0200*/  STL.64 [R1+0x10], R10 ;  /* 0x0000100a01007387 */ /* 0x0001e20000100a00 */
[----:B------:R0:W4:Y:S01]  /*0210*/  LDC.64 R18, c[0x4][R0] ;  /* 0x0100000000127b82 */ /* 0x0001220000000a00 */
[----:B-1----:R-:W-:-:S02]  /*0220*/  MOV R4, UR4 ;  /* 0x0000000400047c02 */ /* 0x002fc40008000f00 */
[----:B------:R-:W-:Y:S01]  /*0230*/  MOV R5, UR5 ;  /* 0x0000000500057c02 */ /* 0x000fe20008000f00 */
[----:B--2---:R0:W-:Y:S04]  /*0240*/  STL.64 [R1], R14 ;  /* 0x0000000e01007387 */ /* 0x0041e80000100a00 */
[----:B---34-:R0:W-:Y:S02]  /*0250*/  STL.64 [R1+0x8], R16 ;  /* 0x0000081001007387 */ /* 0x0181e40000100a00 */
[----:B------:R-:W-:-:S07]  /*0260*/  LEPC R20, `(.L_x_4) ;  /* 0x000000001014794e */ /* 0x000fce0000000000 */
[----:B0-----:R-:W-:Y:S05]  /*0270*/  CALL.ABS.NOINC R18 ;  /* 0x0000000012007343 */ /* 0x001fea0003c00000 */
.L_x_4:
[----:B------:R-:W-:Y:S05]  /*0280*/  EXIT ;  /* 0x000000000000794d */ /* 0x000fea0003800000 */
.L_x_5:
        /* <DEDUP_REMOVED lines=15> */
.L_x_34:


//--------------------- .text.add                 --------------------------
	.section	.text.add,"ax",@progbits
	.align	128
        .global         add
        .type           add,@function
        .size           add,(.L_x_35 - add)
        .other          add,@"STO_CUDA_ENTRY STV_DEFAULT"
add:
.text.add:
[----:B------:R-:W0:Y:S01]  /*0000*/  LDC R1, c[0x0][0x37c] ;  /* 0x0000df00ff017b82 */ /* 0x000e220000000800 */
[----:B------:R-:W1:Y:S01]  /*0010*/  S2R R0, SR_TID.X ;  /* 0x0000000000007919 */ /* 0x000e620000002100 */
[----:B------:R-:W2:Y:S06]  /*0020*/  LDCU UR5, c[0x0][0x2fc] ;  /* 0x00005f80ff0577ac */ /* 0x000eac0008000800 */
[----:B------:R-:W1:Y:S01]  /*0030*/  S2UR UR6, SR_CTAID.X ;  /* 0x00000000000679c3 */ /* 0x000e620000002500 */
[----:B0-----:R-:W-:Y:S01]  /*0040*/  VIADD R1, R1, 0xffffffe8 ;  /* 0xffffffe801017836 */ /* 0x001fe20000000000 */
        /* <DEDUP_REMOVED lines=16> */
[----:B---3--:R-:W-:Y:S01]  /*0150*/  IMAD.WIDE R12, R15, 0x8, R12 ;  /* 0x000000080f0c7825 */ /* 0x008fe200078e020c */
[----:B----4-:R-:W-:-:S05]  /*0160*/  IADD3 R10, P0, PT, R4, R10, RZ ;  /* 0x0000000a040a7210 */ /* 0x010fca0007f1e0ff */
[----:B------:R-:W-:-:S05]  /*0170*/  IMAD.X R11, R5, 0x1, R11, P0 ;  /* 0x00000001050b7824 */ /* 0x000fca00000e060b */
[----:B------:R0:W-:Y:S04]  /*0180*/  STG.E.64 desc[UR4][R12.64], R10 ;  /* 0x0000000a0c007986 */ /* 0x0001e8000c101b04 */
[----:B------:R-:W2:Y:S04]  /*0190*/  LDG.E.64 R14, desc[UR4][R2.64] ;  /* 0x00000004020e7981 */ /* 0x000ea8000c1e1b00 */
[----:B------:R-:W3:Y:S01]  /*01a0*/  LDG.E.64 R16, desc[UR4][R8.64] ;  /* 0x0000000408107981 */ /* 0x000ee2000c1e1b00 */
[----:B------:R-:W-:Y:S01]  /*01b0*/  MOV R0, 0x0 ;  /* 0x0000000000007802 */ /* 0x000fe20000000f00 */
[----:B------:R-:W1:Y:S02]  /*01c0*/  LDCU.64 UR4, c[0x4][0x20] ;  /* 0x01000400ff0477ac */ /* 0x000e640008000a00 */
[----:B------:R0:W-:Y:S01]  /*01d0*/  STL.64 [R1+0x10], R10 ;  /* 0x0000100a01007387 */ /* 0x0001e20000100a00 */
[----:B------:R0:W4:Y:S01]  /*01e0*/  LDC.64 R18, c[0x4][R0] ;  /* 0x0100000000127b82 */ /* 0x0001220000000a00 */
[----:B-1----:R-:W-:Y:S01]  /*01f0*/  MOV R4, UR4 ;  /* 0x0000000400047c02 */ /* 0x002fe20008000f00 */
[----:B------:R-:W-:Y:S01]  /*0200*/  IMAD.U32 R5, RZ, RZ, UR5 ;  /* 0x00000005ff057e24 */ /* 0x000fe2000f8e00ff */
[----:B--2---:R0:W-:Y:S04]  /*0210*/  STL.64 [R1], R14 ;  /* 0x0000000e01007387 */ /* 0x0041e80000100a00 */
[----:B---34-:R0:W-:Y:S02]  /*0220*/  STL.64 [R1+0x8], R16 ;  /* 0x0000081001007387 */ /* 0x0181e40000100a00 */
[----:B------:R-:W-:-:S07]  /*0230*/  LEPC R20, `(.L_x_6) ;  /* 0x000000001014794e */ /* 0x000fce0000000000 */
[----:B0-----:R-:W-:Y:S05]  /*0240*/  CALL.ABS.NOINC R18 ;  /* 0x0000000012007343 */ /* 0x001fea0003c00000 */
.L_x_6:
[----:B------:R-:W-:Y:S05]  /*0250*/  EXIT ;  /* 0x000000000000794d */ /* 0x000fea0003800000 */
.L_x_7:
        /* <DEDUP_REMOVED lines=10> */
.L_x_35:


//--------------------- .text.sum1                --------------------------
	.section	.text.sum1,"ax",@progbits
	.align	128
        .global         sum1
        .type           sum1,@function
        .size           sum1,(.L_x_36 - sum1)
        .other          sum1,@"STO_CUDA_ENTRY STV_DEFAULT"
sum1:
.text.sum1:
[----:B------:R-:W-:Y:S01]  /*0000*/  LDC R1, c[0x0][0x37c] ;  /* 0x0000df00ff017b82 */ /* 0x000fe20000000800 */
[----:B------:R-:W0:Y:S07]  /*0010*/  S2R R0, SR_TID.X ;  /* 0x0000000000007919 */ /* 0x000e2e0000002100 */
[----:B------:R-:W1:Y:S01]  /*0020*/  S2UR UR4, SR_CTAID.X ;  /* 0x00000000000479c3 */ /* 0x000e620000002500 */
[----:B------:R-:W1:Y:S02]  /*0030*/  LDCU UR5, c[0x0][0x360] ;  /* 0x00006c00ff0577ac */ /* 0x000e640008000800 */
[----:B-1----:R-:W-:-:S06]  /*0040*/  UIMAD.WIDE.U32 UR4, UR4, UR5, URZ ;  /* 0x00000005040472a5 */ /* 0x002fcc000f8e00ff */
[----:B0-----:R-:W-:-:S04]  /*0050*/  LOP3.LUT P0, RZ, R0, UR4, RZ, 0xfc, !PT ;  /* 0x0000000400ff7c12 */ /* 0x001fc8000f80fcff */
[----:B------:R-:W-:-:S13]  /*0060*/  LOP3.LUT P0, RZ, RZ, UR5, RZ, 0xfc, P0 ;  /* 0x00000005ffff7c12 */ /* 0x000fda000800fcff */
[----:B------:R-:W-:Y:S05]  /*0070*/  @P0 EXIT ;  /* 0x000000000000094d */ /* 0x000fea0003800000 */
[----:B------:R-:W0:Y:S01]  /*0080*/  LDC.64 R4, c[0x0][0x380] ;  /* 0x0000e000ff047b82 */ /* 0x000e220000000a00 */
[----:B------:R-:W0:Y:S02]  /*0090*/  LDCU.64 UR6, c[0x0][0x358] ;  /* 0x00006b00ff0677ac */ /* 0x000e240008000a00 */
[----:B0-----:R-:W2:Y:S02]  /*00a0*/  LDG.E R4, desc[UR6][R4.64] ;  /* 0x0000000604047981 */ /* 0x001ea4000c1e1900 */
[----:B--2---:R-:W-:Y:S02]  /*00b0*/  ISETP.GE.U32.AND P0, PT, R4, 0x1, PT ;  /* 0x000000010400780c */ /* 0x004fe40003f06070 */
[----:B------:R-:W-:-:S04]  /*00c0*/  SHF.R.S32.HI R0, RZ, 0x1f, R4 ;  /* 0x0000001fff007819 */ /* 0x000fc80000011404 */
[----:B------:R-:W-:Y:S01]  /*00d0*/  ISETP.GE.AND.EX P0, PT, R0, RZ, PT, P0 ;  /* 0x000000ff0000720c */ /* 0x000fe20003f06300 */
[----:B------:R-:W-:-:S12]  /*00e0*/  IMAD.MOV.U32 R0, RZ, RZ, RZ ;  /* 0x000000ffff007224 */ /* 0x000fd800078e00ff */
[----:B------:R-:W-:Y:S05]  /*00f0*/  @!P0 BRA `(.L_x_8) ;  /* 0x0000000400a08947 */ /* 0x000fea0003800000 */
[C---:B------:R-:W-:Y:S01]  /*0100*/  ISETP.GE.U32.AND P1, PT, R4.reuse, 0x10, PT ;  /* 0x000000100400780c */ /* 0x040fe20003f26070 */
[----:B------:R-:W-:Y:S01]  /*0110*/  IMAD.MOV.U32 R0, RZ, RZ, RZ ;  /* 0x000000ffff007224 */ /* 0x000fe200078e00ff */
[----:B------:R-:W-:Y:S01]  /*0120*/  LOP3.LUT R25, R4, 0xf, RZ, 0xc0, !PT ;  /* 0x0000000f04197812 */ /* 0x000fe200078ec0ff */
[----:B------:R-:W-:Y:S02]  /*0130*/  IMAD.MOV.U32 R5, RZ, RZ, RZ ;  /* 0x000000ffff057224 */ /* 0x000fe400078e00ff */
[----:B------:R-:W-:Y:S01]  /*0140*/  IMAD.MOV.U32 R6, RZ, RZ, RZ ;  /* 0x000000ffff067224 */ /* 0x000fe200078e00ff */
[----:B------:R-:W-:-:S04]  /*0150*/  ISETP.NE.U32.AND P0, PT, R25, RZ, PT ;  /* 0x000000ff1900720c */ /* 0x000fc80003f05070 */
[----:B------:R-:W-:-:S03]  /*0160*/  ISETP.NE.AND.EX P0, PT, RZ, RZ, PT, P0 ;  /* 0x000000ffff00720c */ /* 0x000fc60003f05300 */
[----:B------:R-:W-:Y:S10]  /*0170*/  @!P1 BRA `(.L_x_9) ;  /* 0x0000000000a09947 */ /* 0x000ff40003800000 */
[----:B------:R-:W0:Y:S01]  /*0180*/  LDCU.64 UR4, c[0x0][0x388] ;  /* 0x00007100ff0477ac */ /* 0x000e220008000a00 */
[----:B------:R-:W-:Y:S02]  /*0190*/  LOP3.LUT R5, R4, 0x7ffffff0, RZ, 0xc0, !PT ;  /* 0x7ffffff004057812 */ /* 0x000fe400078ec0ff */
[----:B------:R-:W-:Y:S01]  /*01a0*/  CS2R R6, SRZ ;  /* 0x0000000000067805 */ /* 0x000fe2000001ff00 */
[----:B------:R-:W-:Y:S02]  /*01b0*/  IMAD.MOV.U32 R0, RZ, RZ, RZ ;  /* 0x000000ffff007224 */ /* 0x000fe400078e00ff */
[----:B------:R-:W-:Y:S01]  /*01c0*/  IMAD.MOV.U32 R8, RZ, RZ, R5 ;  /* 0x000000ffff087224 */ /* 0x000fe200078e0005 */
[----:B0-----:R-:W-:-:S04]  /*01d0*/  UIADD3 UR4, UP0, UPT, UR4, 0x20, URZ ;  /* 0x0000002004047890 */ /* 0x001fc8000ff1e0ff */
[----:B------:R-:W-:Y:S02]  /*01e0*/  UIADD3.X UR5, UPT, UPT, URZ, UR5, URZ, UP0, !UPT ;  /* 0x00000005ff057290 */ /* 0x000fe400087fe4ff */
[----:B------:R-:W-:-:S04]  /*01f0*/  IMAD.U32 R2, RZ, RZ, UR4 ;  /* 0x00000004ff027e24 */ /* 0x000fc8000f8e00ff */
[----:B------:R-:W-:-:S07]  /*0200*/  IMAD.U32 R3, RZ, RZ, UR5 ;  /* 0x00000005ff037e24 */ /* 0x000fce000f8e00ff */
.L_x_10:
[----:B------:R-:W2:Y:S04]  /*0210*/  LDG.E R15, desc[UR6][R2.64+-0x20] ;  /* 0xffffe006020f7981 */ /* 0x000ea8000c1e1900 */
[----:B------:R-:W2:Y:S04]  /*0220*/  LDG.E R16, desc[UR6][R2.64+-0x1c] ;  /* 0xffffe40602107981 */ /* 0x000ea8000c1e1900 */
[----:B------:R-:W3:Y:S04]  /*0230*/  LDG.E R18, desc[UR6][R2.64+-0x18] ;  /* 0xffffe80602127981 */ /* 0x000ee8000c1e1900 */
[----:B------:R-:W3:Y:S04]  /*0240*/  LDG.E R17, desc[UR6][R2.64+-0x14] ;  /* 0xffffec0602117981 */ /* 0x000ee8000c1e1900 */
[----:B------:R-:W4:Y:S04]  /*0250*/  LDG.E R20, desc[UR6][R2.64+-0x10] ;  /* 0xfffff00602147981 */ /* 0x000f28000c1e1900 */
[----:B------:R-:W4:Y:S04]  /*0260*/  LDG.E R19, desc[UR6][R2.64+-0xc] ;  /* 0xfffff40602137981 */ /* 0x000f28000c1e1900 */
[----:B------:R-:W5:Y:S04]  /*0270*/  LDG.E R22, desc[UR6][R2.64+-0x8] ;  /* 0xfffff80602167981 */ /* 0x000f68000c1e1900 */
        /* <DEDUP_REMOVED lines=8> */
[----:B------:R0:W5:Y:S01]  /*0300*/  LDG.E R10, desc[UR6][R2.64+0x1c] ;  /* 0x00001c06020a7981 */ /* 0x000162000c1e1900 */
[----:B------:R-:W-:-:S04]  /*0310*/  IADD3 R8, P1, PT, R8, -0x10, RZ ;  /* 0xfffffff008087810 */ /* 0x000fc80007f3e0ff */
[----:B------:R-:W-:Y:S02]  /*0320*/  IADD3.X R7, PT, PT, R7, -0x1, RZ, P1, !PT ;  /* 0xffffffff07077810 */ /* 0x000fe40000ffe4ff */
[----:B------:R-:W-:Y:S02]  /*0330*/  ISETP.NE.U32.AND P1, PT, R8, RZ, PT ;  /* 0x000000ff0800720c */ /* 0x000fe40003f25070 */
[----:B0-----:R-:W-:Y:S02]  /*0340*/  IADD3 R2, P2, PT, R2, 0x40, RZ ;  /* 0x0000004002027810 */ /* 0x001fe40007f5e0ff */
[----:B------:R-:W-:-:S03]  /*0350*/  ISETP.NE.AND.EX P1, PT, R7, RZ, PT, P1 ;  /* 0x000000ff0700720c */ /* 0x000fc60003f25310 */
[----:B------:R-:W-:Y:S01]  /*0360*/  IMAD.X R3, RZ, RZ, R3, P2 ;  /* 0x000000ffff037224 */ /* 0x000fe200010e0603 */
[----:B--2---:R-:W-:-:S04]  /*0370*/  IADD3 R15, PT, PT, R16, R15, R0 ;  /* 0x0000000f100f7210 */ /* 0x004fc80007ffe000 */
[----:B---3--:R-:W-:-:S04]  /*0380*/  IADD3 R15, PT, PT, R17, R18, R15 ;  /* 0x00000012110f7210 */ /* 0x008fc80007ffe00f */
[----:B----4-:R-:W-:-:S04]  /*0390*/  IADD3 R15, PT, PT, R19, R20, R15 ;  /* 0x00000014130f7210 */ /* 0x010fc80007ffe00f */
[----:B-----5:R-:W-:-:S04]  /*03a0*/  IADD3 R15, PT, PT, R21, R22, R15 ;  /* 0x00000016150f7210 */ /* 0x020fc80007ffe00f */
[----:B------:R-:W-:-:S04]  /*03b0*/  IADD3 R15, PT, PT, R23, R24, R15 ;  /* 0x00000018170f7210 */ /* 0x000fc80007ffe00f */
[----:B------:R-:W-:-:S04]  /*03c0*/  IADD3 R13, PT, PT, R13, R14, R15 ;  /* 0x0000000e0d0d7210 */ /* 0x000fc80007ffe00f */
[----:B------:R-:W-:-:S04]  /*03d0*/  IADD3 R9, PT, PT, R12, R9, R13 ;  /* 0x000000090c097210 */ /* 0x000fc80007ffe00d */
[----:B------:R-:W-:Y:S01]  /*03e0*/  IADD3 R0, PT, PT, R10, R11, R9 ;  /* 0x0000000b0a007210 */ /* 0x000fe20007ffe009 */
[----:B------:R-:W-:Y:S06]  /*03f0*/  @P1 BRA `(.L_x_10) ;  /* 0xfffffffc00841947 */ /* 0x000fec000383ffff */
.L_x_9:
[----:B------:R-:W-:Y:S05]  /*0400*/  @!P0 BRA `(.L_x_8) ;  /* 0x0000000000dc8947 */ /* 0x000fea0003800000 */
[----:B------:R-:W-:Y:S02]  /*0410*/  ISETP.GE.U32.AND P1, PT, R25, 0x8, PT ;  /* 0x000000081900780c */ /* 0x000fe40003f26070 */
[----:B------:R-:W-:Y:S02]  /*0420*/  LOP3.LUT R15, R4, 0x7, RZ, 0xc0, !PT ;  /* 0x00000007040f7812 */ /* 0x000fe400078ec0ff */
[----:B------:R-:W-:Y:S02]  /*0430*/  ISETP.GE.U32.AND.EX P1, PT, RZ, RZ, PT, P1 ;  /* 0x000000ffff00720c */ /* 0x000fe40003f26110 */
[----:B------:R-:W-:-:S04]  /*0440*/  ISETP.NE.U32.AND P0, PT, R15, RZ, PT ;  /* 0x000000ff0f00720c */ /* 0x000fc80003f05070 */
[----:B------:R-:W-:-:S07]  /*0450*/  ISETP.NE.AND.EX P0, PT, RZ, RZ, PT, P0 ;  /* 0x000000ffff00720c */ /* 0x000fce0003f05300 */
[----:B------:R-:W-:Y:S06]  /*0460*/  @!P1 BRA `(.L_x_11) ;  /* 0x0000000000449947 */ /* 0x000fec0003800000 */
[----:B------:R-:W0:Y:S02]  /*0470*/  LDC.64 R2, c[0x0][0x388] ;  /* 0x0000e200ff027b82 */ /* 0x000e240000000a00 */
[----:B0-----:R-:W-:-:S04]  /*0480*/  LEA R2, P1, R5, R2, 0x2 ;  /* 0x0000000205027211 */ /* 0x001fc800078210ff */
[----:B------:R-:W-:-:S05]  /*0490*/  LEA.HI.X R3, R5, R3, R6, 0x2, P1 ;  /* 0x0000000305037211 */ /* 0x000fca00008f1406 */
[----:B------:R-:W2:Y:S04]  /*04a0*/  LDG.E R7, desc[UR6][R2.64] ;  /* 0x0000000602077981 */ /* 0x000ea8000c1e1900 */
[----:B------:R-:W2:Y:S04]  /*04b0*/  LDG.E R8, desc[UR6][R2.64+0x4] ;  /* 0x0000040602087981 */ /* 0x000ea8000c1e1900 */
[----:B------:R-:W3:Y:S04]  /*04c0*/  LDG.E R10, desc[UR6][R2.64+0x8] ;  /* 0x00000806020a7981 */ /* 0x000ee8000c1e1900 */
[----:B------:R-:W3:Y:S04]  /*04d0*/  LDG.E R9, desc[UR6][R2.64+0xc] ;  /* 0x00000c0602097981 */ /* 0x000ee8000c1e1900 */
[----:B------:R-:W4:Y:S04]  /*04e0*/  LDG.E R12, desc[UR6][R2.64+0x10] ;  /* 0x00001006020c7981 */ /* 0x000f28000c1e1900 */
[----:B------:R-:W4:Y:S04]  /*04f0*/  LDG.E R11, desc[UR6][R2.64+0x14] ;  /* 0x00001406020b7981 */ /* 0x000f28000c1e1900 */
[----:B------:R-:W5:Y:S04]  /*0500*/  LDG.E R14, desc[UR6][R2.64+0x18] ;  /* 0x00001806020e7981 */ /* 0x000f68000c1e1900 */
[----:B------:R-:W5:Y:S01]  /*0510*/  LDG.E R13, desc[UR6][R2.64+0x1c] ;  /* 0x00001c06020d7981 */ /* 0x000f62000c1e1900 */
[----:B------:R-:W-:-:S05]  /*0520*/  IADD3 R5, P1, PT, R5, 0x8, RZ ;  /* 0x0000000805057810 */ /* 0x000fca0007f3e0ff */
[----:B------:R-:W-:Y:S01]  /*0530*/  IMAD.X R6, RZ, RZ, R6, P1 ;  /* 0x000000ffff067224 */ /* 0x000fe200008e0606 */
[----:B--2---:R-:W-:-:S04]  /*0540*/  IADD3 R7, PT, PT, R8, R7, R0 ;  /* 0x0000000708077210 */ /* 0x004fc80007ffe000 */
[----:B---3--:R-:W-:-:S04]  /*0550*/  IADD3 R7, PT, PT, R9, R10, R7 ;  /* 0x0000000a09077210 */ /* 0x008fc80007ffe007 */
[----:B----4-:R-:W-:-:S04]  /*0560*/  IADD3 R7, PT, PT, R11, R12, R7 ;  /* 0x0000000c0b077210 */ /* 0x010fc80007ffe007 */
[----:B-----5:R-:W-:-:S07]  /*0570*/  IADD3 R0, PT, PT, R13, R14, R7 ;  /* 0x0000000e0d007210 */ /* 0x020fce0007ffe007 */
.L_x_11:
[----:B------:R-:W-:Y:S05]  /*0580*/  @!P0 BRA `(.L_x_8) ;  /* 0x00000000007c8947 */ /* 0x000fea0003800000 */
[----:B------:R-:W-:-:S04]  /*0590*/  ISETP.GE.U32.AND P0, PT, R15, 0x4, PT ;  /* 0x000000040f00780c */ /* 0x000fc80003f06070 */
[----:B------:R-:W-:-:S13]  /*05a0*/  ISETP.GE.U32.AND.EX P0, PT, RZ, RZ, PT, P0 ;  /* 0x000000ffff00720c */ /* 0x000fda0003f06100 */
[----:B------:R-:W0:Y:S02]  /*05b0*/  @P0 LDC.64 R2, c[0x0][0x388] ;  /* 0x0000e200ff020b82 */ /* 0x000e240000000a00 */
[----:B0-----:R-:W-:-:S04]  /*05c0*/  @P0 LEA R2, P1, R5, R2, 0x2 ;  /* 0x0000000205020211 */ /* 0x001fc800078210ff */
[----:B------:R-:W-:-:S05]  /*05d0*/  @P0 LEA.HI.X R3, R5, R3, R6, 0x2, P1 ;  /* 0x0000000305030211 */ /* 0x000fca00008f1406 */
[----:B------:R-:W2:Y:S04]  /*05e0*/  @P0 LDG.E R9, desc[UR6][R2.64] ;  /* 0x0000000602090981 */ /* 0x000ea8000c1e1900 */
[----:B------:R-:W2:Y:S04]  /*05f0*/  @P0 LDG.E R8, desc[UR6][R2.64+0x4] ;  /* 0x0000040602080981 */ /* 0x000ea8000c1e1900 */
[----:B------:R-:W3:Y:S04]  /*0600*/  @P0 LDG.E R11, desc[UR6][R2.64+0x8] ;  /* 0x00000806020b0981 */ /* 0x000ee8000c1e1900 */
[----:B------:R-:W3:Y:S01]  /*0610*/  @P0 LDG.E R10, desc[UR6][R2.64+0xc] ;  /* 0x00000c06020a0981 */ /* 0x000ee2000c1e1900 */
[----:B------:R-:W-:Y:S01]  /*0620*/  LOP3.LUT R4, R4, 0x3, RZ, 0xc0, !PT ;  /* 0x0000000304047812 */ /* 0x000fe200078ec0ff */
[----:B------:R-:W-:Y:S01]  /*0630*/  IMAD.MOV.U32 R7, RZ, RZ, RZ ;  /* 0x000000ffff077224 */ /* 0x000fe200078e00ff */
[----:B------:R-:W-:-:S02]  /*0640*/  @P0 IADD3 R5, P2, PT, R5, 0x4, RZ ;  /* 0x0000000405050810 */ /* 0x000fc40007f5e0ff */
[----:B------:R-:W-:-:S03]  /*0650*/  ISETP.NE.U32.AND P1, PT, R4, RZ, PT ;  /* 0x000000ff0400720c */ /* 0x000fc60003f25070 */
[----:B------:R-:W-:Y:S01]  /*0660*/  @P0 IMAD.X R6, RZ, RZ, R6, P2 ;  /* 0x000000ffff060224 */ /* 0x000fe200010e0606 */
[----:B------:R-:W-:Y:S02]  /*0670*/  ISETP.NE.AND.EX P1, PT, R7, RZ, PT, P1 ;  /* 0x000000ff0700720c */ /* 0x000fe40003f25310 */
[----:B--2---:R-:W-:-:S04]  /*0680*/  @P0 IADD3 R8, PT, PT, R8, R9, R0 ;  /* 0x0000000908080210 */ /* 0x004fc80007ffe000 */
[----:B---3--:R-:W-:-:S07]  /*0690*/  @P0 IADD3 R0, PT, PT, R10, R11, R8 ;  /* 0x0000000b0a000210 */ /* 0x008fce0007ffe008 */
[----:B------:R-:W-:Y:S05]  /*06a0*/  @!P1 BRA `(.L_x_8) ;  /* 0x0000000000349947 */ /* 0x000fea0003800000 */
[----:B------:R-:W0:Y:S02]  /*06b0*/  LDC.64 R2, c[0x0][0x388] ;  /* 0x0000e200ff027b82 */ /* 0x000e240000000a00 */
[----:B0-----:R-:W-:-:S04]  /*06c0*/  LEA R2, P0, R5, R2, 0x2 ;  /* 0x0000000205027211 */ /* 0x001fc800078010ff */
[----:B------:R-:W-:-:S09]  /*06d0*/  LEA.HI.X R5, R5, R3, R6, 0x2, P0 ;  /* 0x0000000305057211 */ /* 0x000fd200000f1406 */
.L_x_12:
[----:B------:R-:W-:-:S06]  /*06e0*/  IMAD.MOV.U32 R3, RZ, RZ, R5 ;  /* 0x000000ffff037224 */ /* 0x000fcc00078e0005 */
[----:B------:R0:W2:Y:S01]  /*06f0*/  LDG.E R3, desc[UR6][R2.64] ;  /* 0x0000000602037981 */ /* 0x0000a2000c1e1900 */
[----:B------:R-:W-:-:S04]  /*0700*/  IADD3 R4, P0, PT, R4, -0x1, RZ ;  /* 0xffffffff04047810 */ /* 0x000fc80007f1e0ff */
[----:B------:R-:W-:Y:S02]  /*0710*/  IADD3.X R7, PT, PT, R7, -0x1, RZ, P0, !PT ;  /* 0xffffffff07077810 */ /* 0x000fe400007fe4ff */
[----:B------:R-:W-:Y:S02]  /*0720*/  ISETP.NE.U32.AND P0, PT, R4, RZ, PT ;  /* 0x000000ff0400720c */ /* 0x000fe40003f05070 */
[----:B0-----:R-:W-:Y:S02]  /*0730*/  IADD3 R2, P1, PT, R2, 0x4, RZ ;  /* 0x0000000402027810 */ /* 0x001fe40007f3e0ff */
[----:B------:R-:W-:-:S03]  /*0740*/  ISETP.NE.AND.EX P0, PT, R7, RZ, PT, P0 ;  /* 0x000000ff0700720c */ /* 0x000fc60003f05300 */
[----:B------:R-:W-:Y:S02]  /*0750*/  IMAD.X R5, RZ, RZ, R5, P1 ;  /* 0x000000ffff057224 */ /* 0x000fe400008e0605 */
[----:B--2---:R-:W-:-:S08]  /*0760*/  IMAD.IADD R0, R3, 0x1, R0 ;  /* 0x0000000103007824 */ /* 0x004fd000078e0200 */
[----:B------:R-:W-:Y:S05]  /*0770*/  @P0 BRA `(.L_x_12) ;  /* 0xfffffffc00d80947 */ /* 0x000fea000383ffff */
.L_x_8:
[----:B------:R-:W0:Y:S02]  /*0780*/  LDC.64 R2, c[0x0][0x390] ;  /* 0x0000e400ff027b82 */ /* 0x000e240000000a00 */
[----:B0-----:R-:W-:Y:S01]  /*0790*/  STG.E desc[UR6][R2.64], R0 ;  /* 0x0000000002007986 */ /* 0x001fe2000c101906 */
[----:B------:R-:W-:Y:S05]  /*07a0*/  EXIT ;  /* 0x000000000000794d */ /* 0x000fea0003800000 */
.L_x_13:
        /* <DEDUP_REMOVED lines=13> */
.L_x_36:


//--------------------- .text.sum                 --------------------------
	.section	.text.sum,"ax",@progbits
	.align	128
        .global         sum
        .type           sum,@function
        .size           sum,(.L_x_37 - sum)
        .other          sum,@"STO_CUDA_ENTRY STV_DEFAULT"
sum:
.text.sum:
[----:B------:R-:W0:Y:S08]  /*0000*/  LDC R1, c[0x0][0x37c] ;  /* 0x0000df00ff017b82 */ /* 0x000e300000000800 */
[----:B------:R-:W1:Y:S01]  /*0010*/  LDC.64 R2, c[0x0][0x398] ;  /* 0x0000e600ff027b82 */ /* 0x000e620000000a00 */
[----:B------:R-:W1:Y:S02]  /*0020*/  LDCU.64 UR36, c[0x0][0x358] ;  /* 0x00006b00ff2477ac */ /* 0x000e640008000a00 */
[----:B-1----:R-:W2:Y:S05]  /*0030*/  LDG.E R2, desc[UR36][R2.64] ;  /* 0x0000002402027981 */ /* 0x002eaa000c1e1900 */
[----:B------:R-:W1:Y:S01]  /*0040*/  S2UR UR38, SR_CTAID.X ;  /* 0x00000000002679c3 */ /* 0x000e620000002500 */
[----:B------:R-:W1:Y:S01]  /*0050*/  LDCU UR4, c[0x0][0x360] ;  /* 0x00006c00ff0477ac */ /* 0x000e620008000800 */
[----:B------:R-:W3:Y:S01]  /*0060*/  S2R R18, SR_TID.X ;  /* 0x0000000000127919 */ /* 0x000ee20000002100 */
[----:B-1----:R-:W-:-:S06]  /*0070*/  UIMAD.WIDE.U32 UR38, UR38, UR4, URZ ;  /* 0x00000004262672a5 */ /* 0x002fcc000f8e00ff */
[----:B---3--:R-:W-:-:S05]  /*0080*/  IADD3 R17, P1, PT, R18, UR38, RZ ;  /* 0x0000002612117c10 */ /* 0x008fca000ff3e0ff */
[----:B------:R-:W-:Y:S01]  /*0090*/  IMAD.X R16, RZ, RZ, UR39, P1 ;  /* 0x00000027ff107e24 */ /* 0x000fe200088e06ff */
[----:B--2---:R-:W-:-:S13]  /*00a0*/  ISETP.NE.AND P0, PT, R2, RZ, PT ;  /* 0x000000ff0200720c */ /* 0x004fda0003f05270 */
[----:B0-----:R-:W-:Y:S05]  /*00b0*/  @P0 BRA `(.L_x_14) ;  /* 0x0000000800980947 */ /* 0x001fea0003800000 */
[----:B------:R-:W0:Y:S02]  /*00c0*/  LDC.64 R2, c[0x0][0x380] ;  /* 0x0000e000ff027b82 */ /* 0x000e240000000a00 */
[----:B0-----:R-:W2:Y:S02]  /*00d0*/  LDG.E R2, desc[UR36][R2.64] ;  /* 0x0000002402027981 */ /* 0x001ea4000c1e1900 */
[----:B--2---:R-:W-:Y:S02]  /*00e0*/  ISETP.GE.U32.AND P0, PT, R17, R2, PT ;  /* 0x000000021100720c */ /* 0x004fe40003f06070 */
[----:B------:R-:W-:-:S04]  /*00f0*/  SHF.R.S32.HI R5, RZ, 0x1f, R2 ;  /* 0x0000001fff057819 */ /* 0x000fc80000011402 */
[----:B------:R-:W-:-:S13]  /*0100*/  ISETP.GE.AND.EX P0, PT, R16, R5, PT, P0 ;  /* 0x000000051000720c */ /* 0x000fda0003f06300 */
[----:B------:R-:W-:Y:S05]  /*0110*/  @P0 EXIT ;  /* 0x000000000000094d */ /* 0x000fea0003800000 */
[----:B------:R-:W0:Y:S02]  /*0120*/  LDCU UR5, c[0x0][0x370] ;  /* 0x00006e00ff0577ac */ /* 0x000e240008000800 */
[----:B0-----:R-:W-:-:S04]  /*0130*/  UIMAD UR4, UR4, UR5, URZ ;  /* 0x00000005040472a4 */ /* 0x001fc8000f8e02ff */
[----:B------:R-:W-:-:S09]  /*0140*/  UISETP.NE.AND UP0, UPT, UR4, 0x4000, UPT ;  /* 0x000040000400788c */ /* 0x000fd2000bf05270 */
[----:B------:R-:W-:Y:S05]  /*0150*/  BRA.U !UP0, `(.L_x_15) ;  /* 0x0000000108487547 */ /* 0x000fea000b800000 */
[----:B------:R-:W-:Y:S01]  /*0160*/  MOV R2, 0x40 ;  /* 0x0000004000027802 */ /* 0x000fe20000000f00 */
[----:B------:R-:W0:Y:S01]  /*0170*/  LDCU.64 UR4, c[0x4][0x10] ;  /* 0x01000200ff0477ac */ /* 0x000e220008000a00 */
[----:B------:R-:W-:Y:S02]  /*0180*/  IMAD.MOV.U32 R8, RZ, RZ, 0x15 ;  /* 0x00000015ff087424 */ /* 0x000fe400078e00ff */
[----:B------:R-:W-:Y:S01]  /*0190*/  IMAD.MOV.U32 R12, RZ, RZ, 0x1 ;  /* 0x00000001ff0c7424 */ /* 0x000fe200078e00ff */
[----:B------:R-:W1:Y:S01]  /*01a0*/  LDCU.64 UR6, c[0x4][0x18] ;  /* 0x01000300ff0677ac */ /* 0x000e620008000a00 */
[----:B------:R-:W2:Y:S01]  /*01b0*/  LDC.64 R2, c[0x4][R2] ;  /* 0x0100000002027b82 */ /* 0x000ea20000000a00 */
[----:B------:R-:W-:Y:S01]  /*01c0*/  IMAD.MOV.U32 R13, RZ, RZ, RZ ;  /* 0x000000ffff0d7224 */ /* 0x000fe200078e00ff */
[----:B------:R-:W3:Y:S01]  /*01d0*/  LDCU.64 UR8, c[0x4][0x8] ;  /* 0x01000100ff0877ac */ /* 0x000ee20008000a00 */
[----:B0-----:R-:W-:Y:S02]  /*01e0*/  IMAD.U32 R4, RZ, RZ, UR4 ;  /* 0x00000004ff047e24 */ /* 0x001fe4000f8e00ff */
[----:B------:R-:W-:-:S02]  /*01f0*/  IMAD.U32 R5, RZ, RZ, UR5 ;  /* 0x00000005ff057e24 */ /* 0x000fc4000f8e00ff */
[----:B-1----:R-:W-:Y:S02]  /*0200*/  IMAD.U32 R6, RZ, RZ, UR6 ;  /* 0x00000006ff067e24 */ /* 0x002fe4000f8e00ff */
[----:B------:R-:W-:Y:S02]  /*0210*/  IMAD.U32 R7, RZ, RZ, UR7 ;  /* 0x00000007ff077e24 */ /* 0x000fe4000f8e00ff */
[----:B---3--:R-:W-:Y:S02]  /*0220*/  IMAD.U32 R10, RZ, RZ, UR8 ;  /* 0x00000008ff0a7e24 */ /* 0x008fe4000f8e00ff */
[----:B------:R-:W-:-:S07]  /*0230*/  IMAD.U32 R11, RZ, RZ, UR9 ;  /* 0x00000009ff0b7e24 */ /* 0x000fce000f8e00ff */
[----:B------:R-:W-:-:S07]  /*0240*/  LEPC R20, `(.L_x_16) ;  /* 0x000000001014794e */ /* 0x000fce0000000000 */
[----:B--2---:R-:W-:Y:S05]  /*0250*/  CALL.ABS.NOINC R2 ;  /* 0x0000000002007343 */ /* 0x004fea0003c00000 */
.L_x_16:
[----:B------:R-:W0:Y:S02]  /*0260*/  LDC.64 R2, c[0x0][0x380] ;  /* 0x0000e000ff027b82 */ /* 0x000e240000000a00 */
[----:B0-----:R0:W5:Y:S02]  /*0270*/  LDG.E R2, desc[UR36][R2.64] ;  /* 0x0000002402027981 */ /* 0x001164000c1e1900 */
.L_x_15:
[----:B-----5:R-:W-:Y:S01]  /*0280*/  ISETP.GE.U32.AND P0, PT, R17, R2, PT ;  /* 0x000000021100720c */ /* 0x020fe20003f06070 */
[----:B------:R-:W-:Y:S01]  /*0290*/  BSSY.RECONVERGENT B0, `(.L_x_17) ;  /* 0x0000083000007945 */ /* 0x000fe20003800200 */
[----:B0-----:R-:W-:Y:S01]  /*02a0*/  SHF.R.S32.HI R3, RZ, 0x1f, R2 ;  /* 0x0000001fff037819 */ /* 0x001fe20000011402 */
[----:B------:R-:W-:-:S03]  /*02b0*/  IMAD.MOV.U32 R0, RZ, RZ, RZ ;  /* 0x000000ffff007224 */ /* 0x000fc600078e00ff */
[----:B------:R-:W-:-:S13]  /*02c0*/  ISETP.GE.AND.EX P0, PT, R16, R3, PT, P0 ;  /* 0x000000031000720c */ /* 0x000fda0003f06300 */
[----:B------:R-:W-:Y:S05]  /*02d0*/  @P0 BRA `(.L_x_18) ;  /* 0x0000000400f80947 */ /* 0x000fea0003800000 */
[----:B------:R-:W-:Y:S01]  /*02e0*/  IADD3 R5, P1, PT, R17, 0x4000, RZ ;  /* 0x0000400011057810 */ /* 0x000fe20007f3e0ff */
[----:B------:R-:W-:Y:S01]  /*02f0*/  ULOP3.LUT UR4, URZ, UR38, URZ, 0x33, !UPT ;  /* 0x00000026ff047292 */ /* 0x000fe2000f8e33ff */
[----:B------:R-:W-:Y:S01]  /*0300*/  BSSY.RECONVERGENT B1, `(.L_x_19) ;  /* 0x0000040000017945 */ /* 0x000fe20003800200 */
[----:B------:R-:W-:Y:S01]  /*0310*/  IMAD.MOV.U32 R7, RZ, RZ, R17 ;  /* 0x000000ffff077224 */ /* 0x000fe200078e0011 */
[----:B------:R-:W-:Y:S01]  /*0320*/  ISETP.GT.U32.AND P0, PT, R5, R2, PT ;  /* 0x000000020500720c */ /* 0x000fe20003f04070 */
[--C-:B------:R-:W-:Y:S02]  /*0330*/  IMAD.X R0, RZ, RZ, R16.reuse, P1 ;  /* 0x000000ffff007224 */ /* 0x100fe400008e0610 */
[----:B------:R-:W-:-:S03]  /*0340*/  IMAD.MOV.U32 R4, RZ, RZ, R16 ;  /* 0x000000ffff047224 */ /* 0x000fc600078e0010 */
[----:B------:R-:W-:-:S04]  /*0350*/  ISETP.GT.U32.AND.EX P0, PT, R0, R3, PT, P0 ;  /* 0x000000030000720c */ /* 0x000fc80003f04100 */
[----:B------:R-:W-:Y:S02]  /*0360*/  SEL R5, R5, R2, P0 ;  /* 0x0000000205057207 */ /* 0x000fe40000000000 */
[----:B------:R-:W-:Y:S02]  /*0370*/  SEL R0, R0, R3, P0 ;  /* 0x0000000300007207 */ /* 0x000fe40000000000 */
[----:B------:R-:W-:Y:S02]  /*0380*/  LOP3.LUT R3, RZ, UR39, RZ, 0x33, !PT ;  /* 0x00000027ff037c12 */ /* 0x000fe4000f8e33ff */
[----:B------:R-:W-:-:S04]  /*0390*/  IADD3 R18, P0, P1, -R18, UR4, R5 ;  /* 0x0000000412127c10 */ /* 0x000fc8000f91e105 */
[----:B------:R-:W-:Y:S01]  /*03a0*/  IADD3.X R3, PT, PT, R0, -0x1, R3, P0, P1 ;  /* 0xffffffff00037810 */ /* 0x000fe200007e2403 */
[----:B------:R-:W-:Y:S01]  /*03b0*/  IMAD.MOV.U32 R0, RZ, RZ, RZ ;  /* 0x000000ffff007224 */ /* 0x000fe200078e00ff */
[C---:B------:R-:W-:Y:S02]  /*03c0*/  ISETP.GE.U32.AND P1, PT, R18.reuse, 0x3c000, PT ;  /* 0x0003c0001200780c */ /* 0x040fe40003f26070 */
[----:B------:R-:W-:Y:S02]  /*03d0*/  SHF.R.U64 R5, R18, 0xe, R3 ;  /* 0x0000000e12057819 */ /* 0x000fe40000001203 */
[----:B------:R-:W-:Y:S02]  /*03e0*/  ISETP.GE.U32.AND.EX P1, PT, R3, RZ, PT, P1 ;  /* 0x000000ff0300720c */ /* 0x000fe40003f26110 */
[----:B------:R-:W-:-:S04]  /*03f0*/  IADD3 R5, P2, PT, R5, 0x1, RZ ;  /* 0x0000000105057810 */ /* 0x000fc80007f5e0ff */
[----:B------:R-:W-:Y:S02]  /*0400*/  LOP3.LUT R24, R5, 0xf, RZ, 0xc0, !PT ;  /* 0x0000000f05187812 */ /* 0x000fe400078ec0ff */
[----:B------:R-:W-:Y:S02]  /*0410*/  LEA.HI.X R3, R3, RZ, RZ, 0x12, P2 ;  /* 0x000000ff03037211 */ /* 0x000fe400010f94ff */
[----:B------:R-:W-:-:S04]  /*0420*/  ISETP.NE.U32.AND P0, PT, R24, RZ, PT ;  /* 0x000000ff1800720c */ /* 0x000fc80003f05070 */
[----:B------:R-:W-:Y:S01]  /*0430*/  ISETP.NE.AND.EX P0, PT, RZ, RZ, PT, P0 ;  /* 0x000000ffff00720c */ /* 0x000fe20003f05300 */
[----:B------:R-:W-:-:S12]  /*0440*/  @!P1 BRA `(.L_x_20) ;  /* 0x0000000000ac9947 */ /* 0x000fd80003800000 */
[----:B------:R-:W0:Y:S01]  /*0450*/  LDCU.64 UR4, c[0x0][0x388] ;  /* 0x00007100ff0477ac */ /* 0x000e220008000a00 */
[----:B------:R-:W-:Y:S01]  /*0460*/  LOP3.LUT R8, R3, 0x7ffff, RZ, 0xc0, !PT ;  /* 0x0007ffff03087812 */ /* 0x000fe200078ec0ff */
[----:B------:R-:W-:Y:S01]  /*0470*/  IMAD.MOV.U32 R0, RZ, RZ, RZ ;  /* 0x000000ffff007224 */ /* 0x000fe200078e00ff */
[----:B------:R-:W-:Y:S01]  /*0480*/  LOP3.LUT R9, R5, 0xfffffff0, RZ, 0xc0, !PT ;  /* 0xfffffff005097812 */ /* 0x000fe200078ec0ff */
[----:B------:R-:W-:Y:S02]  /*0490*/  IMAD.MOV.U32 R7, RZ, RZ, R17 ;  /* 0x000000ffff077224 */ /* 0x000fe400078e0011 */
[----:B------:R-:W-:Y:S01]  /*04a0*/  IMAD.MOV.U32 R4, RZ, RZ, R16 ;  /* 0x000000ffff047224 */ /* 0x000fe200078e0010 */
[----:B0-----:R-:W-:-:S04]  /*04b0*/  LEA R2, P1, R17, UR4, 0x2 ;  /* 0x0000000411027c11 */ /* 0x001fc8000f8210ff */
[----:B------:R-:W-:Y:S02]  /*04c0*/  IADD3 R2, P2, PT, R2, 0x80000, RZ ;  /* 0x0008000002027810 */ /* 0x000fe40007f5e0ff */
[----:B------:R-:W-:-:S05]  /*04d0*/  LEA.HI.X R3, R17, UR5, R16, 0x2, P1 ;  /* 0x0000000511037c11 */ /* 0x000fca00088f1410 */
[----:B------:R-:W-:-:S07]  /*04e0*/  IMAD.X R3, RZ, RZ, R3, P2 ;  /* 0x000000ffff037224 */ /* 0x000fce00010e0603 */
.L_x_21:
        /* <DEDUP_REMOVED lines=13> */
[----:B------:R-:W5:Y:S01]  /*05c0*/  LDG.E R11, desc[UR36][R2.64+0x50000] ;  /* 0x05000024020b7981 */ /* 0x000f62000c1e1900 */
[----:B--2---:R-:W-:-:S03]  /*05d0*/  IADD3 R18, PT, PT, R18, R21, R0 ;  /* 0x0000001512127210 */ /* 0x004fc60007ffe000 */
[----:B------:R-:W2:Y:S04]  /*05e0*/  LDG.E R21, desc[UR36][R2.64+0x60000] ;  /* 0x0600002402157981 */ /* 0x000ea8000c1e1900 */
[----:B------:R0:W2:Y:S01]  /*05f0*/  LDG.E R0, desc[UR36][R2.64+0x70000] ;  /* 0x0700002402007981 */ /* 0x0000a2000c1e1900 */
[----:B------:R-:W-:Y:S02]  /*0600*/  IADD3 R9, P1, PT, R9, -0x10, RZ ;  /* 0xfffffff009097810 */ /* 0x000fe40007f3e0ff */
[----:B---3--:R-:W-:Y:S02]  /*0610*/  IADD3 R18, PT, PT, R20, R23, R18 ;  /* 0x0000001714127210 */ /* 0x008fe40007ffe012 */
[----:B------:R-:W-:Y:S02]  /*0620*/  IADD3.X R8, PT, PT, R8, -0x1, RZ, P1, !PT ;  /* 0xffffffff08087810 */ /* 0x000fe40000ffe4ff */
[----:B------:R-:W-:-:S02]  /*0630*/  ISETP.NE.U32.AND P1, PT, R9, RZ, PT ;  /* 0x000000ff0900720c */ /* 0x000fc40003f25070 */
[----:B------:R-:W-:Y:S02]  /*0640*/  IADD3 R7, P2, PT, R7, 0x40000, RZ ;  /* 0x0004000007077810 */ /* 0x000fe40007f5e0ff */
[----:B----4-:R-:W-:Y:S02]  /*0650*/  IADD3 R18, PT, PT, R22, R25, R18 ;  /* 0x0000001916127210 */ /* 0x010fe40007ffe012 */
[----:B------:R-:W-:Y:S01]  /*0660*/  ISETP.NE.AND.EX P1, PT, R8, RZ, PT, P1 ;  /* 0x000000ff0800720c */ /* 0x000fe20003f25310 */
[----:B------:R-:W-:Y:S01]  /*0670*/  IMAD.X R4, RZ, RZ, R4, P2 ;  /* 0x000000ffff047224 */ /* 0x000fe200010e0604 */
[----:B0-----:R-:W-:Y:S02]  /*0680*/  IADD3 R2, P3, PT, R2, 0x100000, RZ ;  /* 0x0010000002027810 */ /* 0x001fe40007f7e0ff */
[----:B-----5:R-:W-:-:S03]  /*0690*/  IADD3 R14, PT, PT, R14, R19, R18 ;  /* 0x000000130e0e7210 */ /* 0x020fc60007ffe012 */
[----:B------:R-:W-:Y:S01]  /*06a0*/  IMAD.X R3, RZ, RZ, R3, P3 ;  /* 0x000000ffff037224 */ /* 0x000fe200018e0603 */
[----:B------:R-:W-:-:S04]  /*06b0*/  IADD3 R12, PT, PT, R12, R15, R14 ;  /* 0x0000000f0c0c7210 */ /* 0x000fc80007ffe00e */
[----:B------:R-:W-:-:S04]  /*06c0*/  IADD3 R10, PT, PT, R10, R13, R12 ;  /* 0x0000000d0a0a7210 */ /* 0x000fc80007ffe00c */
[----:B------:R-:W-:-:S04]  /*06d0*/  IADD3 R6, PT, PT, R11, R6, R10 ;  /* 0x000000060b067210 */ /* 0x000fc80007ffe00a */
[----:B--2---:R-:W-:Y:S01]  /*06e0*/  IADD3 R0, PT, PT, R0, R21, R6 ;  /* 0x0000001500007210 */ /* 0x004fe20007ffe006 */
[----:B------:R-:W-:Y:S06]  /*06f0*/  @P1 BRA `(.L_x_21) ;  /* 0xfffffffc007c1947 */ /* 0x000fec000383ffff */
.L_x_20:
[----:B------:R-:W-:Y:S05]  /*0700*/  BSYNC.RECONVERGENT B1 ;  /* 0x0000000000017941 */ /* 0x000fea0003800200 */
.L_x_19:
[----:B------:R-:W-:Y:S05]  /*0710*/  @!P0 BRA `(.L_x_18) ;  /* 0x0000000000e88947 */ /* 0x000fea0003800000 */
[----:B------:R-:W-:Y:S01]  /*0720*/  ISETP.GE.U32.AND P0, PT, R24, 0x8, PT ;  /* 0x000000081800780c */ /* 0x000fe20003f06070 */
[----:B------:R-:W-:Y:S01]  /*0730*/  BSSY.RECONVERGENT B1, `(.L_x_22) ;  /* 0x0000017000017945 */ /* 0x000fe20003800200 */
[----:B------:R-:W-:Y:S02]  /*0740*/  LOP3.LUT R14, R5, 0x7, RZ, 0xc0, !PT ;  /* 0x00000007050e7812 */ /* 0x000fe400078ec0ff */
[----:B------:R-:W-:Y:S02]  /*0750*/  ISETP.GE.U32.AND.EX P0, PT, RZ, RZ, PT, P0 ;  /* 0x000000ffff00720c */ /* 0x000fe40003f06100 */
[----:B------:R-:W-:-:S04]  /*0760*/  ISETP.NE.U32.AND P1, PT, R14, RZ, PT ;  /* 0x000000ff0e00720c */ /* 0x000fc80003f25070 */
[----:B------:R-:W-:-:S07]  /*0770*/  ISETP.NE.AND.EX P1, PT, RZ, RZ, PT, P1 ;  /* 0x000000ffff00720c */ /* 0x000fce0003f25310 */
[----:B------:R-:W-:Y:S06]  /*0780*/  @!P0 BRA `(.L_x_23) ;  /* 0x0000000000448947 */ /* 0x000fec0003800000 */
[----:B------:R-:W0:Y:S02]  /*0790*/  LDCU.64 UR4, c[0x0][0x388] ;  /* 0x00007100ff0477ac */ /* 0x000e240008000a00 */
[----:B0-----:R-:W-:-:S04]  /*07a0*/  LEA R2, P0, R7, UR4, 0x2 ;  /* 0x0000000407027c11 */ /* 0x001fc8000f8010ff */
[----:B------:R-:W-:-:S05]  /*07b0*/  LEA.HI.X R3, R7, UR5, R4, 0x2, P0 ;  /* 0x0000000507037c11 */ /* 0x000fca00080f1404 */
        /* <DEDUP_REMOVED lines=14> */
.L_x_23:
[----:B------:R-:W-:Y:S05]  /*08a0*/  BSYNC.RECONVERGENT B1 ;  /* 0x0000000000017941 */ /* 0x000fea0003800200 */
.L_x_22:
        /* <DEDUP_REMOVED lines=10> */
[----:B------:R-:W-:-:S02]  /*0950*/  LOP3.LUT R5, R5, 0x3, RZ, 0xc0, !PT ;  /* 0x0000000305057812 */ /* 0x000fc400078ec0ff */
[----:B------:R-:W-:Y:S02]  /*0960*/  @P0 IADD3 R7, P2, PT, R7, 0x10000, RZ ;  /* 0x0001000007070810 */ /* 0x000fe40007f5e0ff */
[----:B------:R-:W-:-:S03]  /*0970*/  ISETP.NE.U32.AND P1, PT, R5, RZ, PT ;  /* 0x000000ff0500720c */ /* 0x000fc60003f25070 */
[----:B------:R-:W-:Y:S01]  /*0980*/  @P0 IMAD.X R4, RZ, RZ, R4, P2 ;  /* 0x000000ffff040224 */ /* 0x000fe200010e0604 */
[----:B------:R-:W-:Y:S02]  /*0990*/  ISETP.NE.AND.EX P1, PT, RZ, RZ, PT, P1 ;  /* 0x000000ffff00720c */ /* 0x000fe40003f25310 */
[----:B--2---:R-:W-:-:S04]  /*09a0*/  @P0 IADD3 R6, PT, PT, R6, R9, R0 ;  /* 0x0000000906060210 */ /* 0x004fc80007ffe000 */
[----:B---3--:R-:W-:-:S07]  /*09b0*/  @P0 IADD3 R0, PT, PT, R8, R11, R6 ;  /* 0x0000000b08000210 */ /* 0x008fce0007ffe006 */
[----:B------:R-:W-:Y:S05]  /*09c0*/  @!P1 BRA `(.L_x_18) ;  /* 0x00000000003c9947 */ /* 0x000fea0003800000 */
[----:B------:R-:W0:Y:S01]  /*09d0*/  LDCU.64 UR4, c[0x0][0x388] ;  /* 0x00007100ff0477ac */ /* 0x000e220008000a00 */
[----:B------:R-:W-:-:S05]  /*09e0*/  IADD3 R5, P1, PT, RZ, -R5, RZ ;  /* 0x80000005ff057210 */ /* 0x000fca0007f3e0ff */
[----:B------:R-:W-:Y:S01]  /*09f0*/  IMAD.X R6, RZ, RZ, -0x1, P1 ;  /* 0xffffffffff067424 */ /* 0x000fe200008e06ff */
[----:B0-----:R-:W-:-:S04]  /*0a00*/  LEA R2, P0, R7, UR4, 0x2 ;  /* 0x0000000407027c11 */ /* 0x001fc8000f8010ff */
[----:B------:R-:W-:-:S09]  /*0a10*/  LEA.HI.X R7, R7, UR5, R4, 0x2, P0 ;  /* 0x0000000507077c11 */ /* 0x000fd200080f1404 */
.L_x_24:
[----:B------:R-:W-:-:S06]  /*0a20*/  IMAD.MOV.U32 R3, RZ, RZ, R7 ;  /* 0x000000ffff037224 */ /* 0x000fcc00078e0007 */
[----:B------:R0:W2:Y:S01]  /*0a30*/  LDG.E R3, desc[UR36][R2.64] ;  /* 0x0000002402037981 */ /* 0x0000a2000c1e1900 */
[----:B------:R-:W-:-:S05]  /*0a40*/  IADD3 R5, P0, PT, R5, 0x1, RZ ;  /* 0x0000000105057810 */ /* 0x000fca0007f1e0ff */
[----:B------:R-:W-:Y:S01]  /*0a50*/  IMAD.X R6, RZ, RZ, R6, P0 ;  /* 0x000000ffff067224 */ /* 0x000fe200000e0606 */
[----:B------:R-:W-:Y:S02]  /*0a60*/  ISETP.NE.U32.AND P0, PT, R5, RZ, PT ;  /* 0x000000ff0500720c */ /* 0x000fe40003f05070 */
[----:B0-----:R-:W-:Y:S02]  /*0a70*/  IADD3 R2, P1, PT, R2, 0x10000, RZ ;  /* 0x0001000002027810 */ /* 0x001fe40007f3e0ff */
[----:B------:R-:W-:-:S03]  /*0a80*/  ISETP.NE.AND.EX P0, PT, R6, RZ, PT, P0 ;  /* 0x000000ff0600720c */ /* 0x000fc60003f05300 */
[----:B------:R-:W-:Y:S02]  /*0a90*/  IMAD.X R7, RZ, RZ, R7, P1 ;  /* 0x000000ffff077224 */ /* 0x000fe400008e0607 */
[----:B--2---:R-:W-:-:S08]  /*0aa0*/  IMAD.IADD R0, R3, 0x1, R0 ;  /* 0x0000000103007824 */ /* 0x004fd000078e0200 */
[----:B------:R-:W-:Y:S05]  /*0ab0*/  @P0 BRA `(.L_x_24) ;  /* 0xfffffffc00d80947 */ /* 0x000fea000383ffff */
.L_x_18:
[----:B------:R-:W-:Y:S05]  /*0ac0*/  BSYNC.RECONVERGENT B0 ;  /* 0x0000000000007941 */ /* 0x000fea0003800200 */
.L_x_17:
[----:B------:R-:W0:Y:S02]  /*0ad0*/  LDCU.64 UR4, c[0x0][0x388] ;  /* 0x00007100ff0477ac */ /* 0x000e240008000a00 */
[----:B0-----:R-:W-:-:S04]  /*0ae0*/  LEA R2, P0, R17, UR4, 0x2 ;  /* 0x0000000411027c11 */ /* 0x001fc8000f8010ff */
[----:B------:R-:W-:-:S05]  /*0af0*/  LEA.HI.X R3, R17, UR5, R16, 0x2, P0 ;  /* 0x0000000511037c11 */ /* 0x000fca00080f1410 */
[----:B------:R-:W-:Y:S01]  /*0b00*/  STG.E desc[UR36][R2.64], R0 ;  /* 0x0000000002007986 */ /* 0x000fe2000c101924 */
[----:B------:R-:W-:Y:S05]  /*0b10*/  EXIT ;  /* 0x000000000000794d */ /* 0x000fea0003800000 */
.L_x_14:
[----:B------:R-:W-:-:S04]  /*0b20*/  ISETP.NE.U32.AND P0, PT, R17, RZ, PT ;  /* 0x000000ff1100720c */ /* 0x000fc80003f05070 */
[----:B------:R-:W-:-:S13]  /*0b30*/  ISETP.NE.AND.EX P0, PT, R16, RZ, PT, P0 ;  /* 0x000000ff1000720c */ /* 0x000fda0003f05300 */
[----:B------:R-:W-:Y:S05]  /*0b40*/  @P0 EXIT ;  /* 0x000000000000094d */ /* 0x000fea0003800000 */
[----:B------:R-:W0:Y:S02]  /*0b50*/  LDC.64 R2, c[0x0][0x380] ;  /* 0x0000e000ff027b82 */ /* 0x000e240000000a00 */
[----:B0-----:R-:W2:Y:S01]  /*0b60*/  LDG.E R2, desc[UR36][R2.64] ;  /* 0x0000002402027981 */ /* 0x001ea2000c1e1900 */
[----:B------:R-:W-:Y:S01]  /*0b70*/  IMAD.MOV.U32 R4, RZ, RZ, RZ ;  /* 0x000000ffff047224 */ /* 0x000fe200078e00ff */
[----:B--2---:R-:W-:-:S13]  /*0b80*/  ISETP.GE.AND P0, PT, R2, 0x1, PT ;  /* 0x000000010200780c */ /* 0x004fda0003f06270 */
[----:B------:R-:W-:Y:S05]  /*0b90*/  @!P0 BRA `(.L_x_25) ;  /* 0x0000000400888947 */ /* 0x000fea0003800000 */
[C---:B------:R-:W-:Y:S02]  /*0ba0*/  ISETP.GE.AND P0, PT, R2.reuse, 0x10, PT ;  /* 0x000000100200780c */ /* 0x040fe40003f06270 */
[----:B------:R-:W-:Y:S02]  /*0bb0*/  CS2R R4, SRZ ;  /* 0x0000000000047805 */ /* 0x000fe4000001ff00 */
[----:B------:R-:W-:Y:S01]  /*0bc0*/  VIMNMX R0, PT, PT, R2, 0x4000, PT ;  /* 0x0000400002007848 */ /* 0x000fe20003fe0100 */
[----:B------:R-:W-:-:S03]  /*0bd0*/  IMAD.MOV.U32 R6, RZ, RZ, RZ ;  /* 0x000000ffff067224 */ /* 0x000fc600078e00ff */
[----:B------:R-:W-:-:S05]  /*0be0*/  LOP3.LUT P1, RZ, R0, 0xf, RZ, 0xc0, !PT ;  /* 0x0000000f00ff7812 */ /* 0x000fca000782c0ff */
[----:B------:R-:W-:Y:S08]  /*0bf0*/  @!P0 BRA `(.L_x_26) ;  /* 0x0000000000a08947 */ /* 0x000ff00003800000 */
        /* <DEDUP_REMOVED lines=9> */
.L_x_27:
        /* <DEDUP_REMOVED lines=31> */
.L_x_26:
[----:B------:R-:W-:Y:S05]  /*0e80*/  @!P1 BRA `(.L_x_25) ;  /* 0x0000000000cc9947 */ /* 0x000fea0003800000 */
[C---:B------:R-:W-:Y:S02]  /*0e90*/  LOP3.LUT P0, RZ, R0.reuse, 0x8, RZ, 0xc0, !PT ;  /* 0x0000000800ff7812 */ /* 0x040fe4000780c0ff */
[----:B------:R-:W-:-:S11]  /*0ea0*/  LOP3.LUT P1, RZ, R0, 0x7, RZ, 0xc0, !PT ;  /* 0x0000000700ff7812 */ /* 0x000fd6000782c0ff */
[----:B------:R-:W-:Y:S05]  /*0eb0*/  @!P0 BRA `(.L_x_28) ;  /* 0x0000000000448947 */ /* 0x000fea0003800000 */
        /* <DEDUP_REMOVED lines=17> */
.L_x_28:
        /* <DEDUP_REMOVED lines=10> */
[----:B------:R-:W3:Y:S01]  /*1070*/  LDG.E R10, desc[UR36][R2.64+0xc] ;  /* 0x00000c24020a7981 */ /* 0x000ee2000c1e1900 */
[----:B------:R-:W-:-:S05]  /*1080*/  IADD3 R5, P0, PT, R5, 0x4, RZ ;  /* 0x0000000405057810 */ /* 0x000fca0007f1e0ff */
[----:B------:R-:W-:Y:S01]  /*1090*/  IMAD.X R6, RZ, RZ, R6, P0 ;  /* 0x000000ffff067224 */ /* 0x000fe200000e0606 */
[----:B--2---:R-:W-:-:S04]  /*10a0*/  IADD3 R4, PT, PT, R8, R7, R4 ;  /* 0x0000000708047210 */ /* 0x004fc80007ffe004 */
[----:B---3--:R-:W-:-:S07]  /*10b0*/  IADD3 R4, PT, PT, R10, R9, R4 ;  /* 0x000000090a047210 */ /* 0x008fce0007ffe004 */
.L_x_29:
[----:B------:R-:W-:Y:S05]  /*10c0*/  @!P1 BRA `(.L_x_25) ;  /* 0x00000000003c9947 */ /* 0x000fea0003800000 */
[----:B------:R-:W0:Y:S01]  /*10d0*/  LDC.64 R2, c[0x0][0x388] ;  /* 0x0000e200ff027b82 */ /* 0x000e220000000a00 */
[----:B------:R-:W-:Y:S01]  /*10e0*/  LOP3.LUT R0, R0, 0x3, RZ, 0xc0, !PT ;  /* 0x0000000300007812 */ /* 0x000fe200078ec0ff */
[----:B------:R-:W-:Y:S01]  /*10f0*/  IMAD.MOV.U32 R7, RZ, RZ, RZ ;  /* 0x000000ffff077224 */ /* 0x000fe200078e00ff */
[----:B0-----:R-:W-:-:S04]  /*1100*/  LEA R2, P0, R5, R2, 0x2 ;  /* 0x0000000205027211 */ /* 0x001fc800078010ff */
[----:B------:R-:W-:-:S09]  /*1110*/  LEA.HI.X R5, R5, R3, R6, 0x2, P0 ;  /* 0x0000000305057211 */ /* 0x000fd200000f1406 */
.L_x_30:
        /* <DEDUP_REMOVED lines=10> */
.L_x_25:
[----:B------:R-:W0:Y:S02]  /*11c0*/  LDC.64 R2, c[0x0][0x390] ;  /* 0x0000e400ff027b82 */ /* 0x000e240000000a00 */
[----:B0-----:R-:W-:Y:S01]  /*11d0*/  STG.E desc[UR36][R2.64], R4 ;  /* 0x0000000402007986 */ /* 0x001fe2000c101924 */
[----:B------:R-:W-:Y:S05]  /*11e0*/  EXIT ;  /* 0x000000000000794d */ /* 0x000fea0003800000 */
.L_x_31:
        /* <DEDUP_REMOVED lines=9> */
.L_x_37:


//--------------------- .text.multiplyBy2         --------------------------
	.section	.text.multiplyBy2,"ax",@progbits
	.align	128
        .global         multiplyBy2
        .type           multiplyBy2,@function
        .size           multiplyBy2,(.L_x_38 - multiplyBy2)
        .other          multiplyBy2,@"STO_CUDA_ENTRY STV_DEFAULT"
multiplyBy2:
.text.multiplyBy2:
[----:B------:R-:W-:Y:S08]  /*0000*/  LDC R1, c[0x0][0x37c] ;  /* 0x0000df00ff017b82 */ /* 0x000ff00000000800 */
[----:B------:R-:W0:Y:S01]  /*0010*/  LDC.64 R2, c[0x0][0x380] ;  /* 0x0000e000ff027b82 */ /* 0x000e220000000a00 */
[----:B------:R-:W0:Y:S02]  /*0020*/  LDCU.64 UR4, c[0x0][0x358] ;  /* 0x00006b00ff0477ac */ /* 0x000e240008000a00 */
[----:B0-----:R-:W2:Y:S05]  /*0030*/  LDG.E R2, desc[UR4][R2.64] ;  /* 0x0000000402027981 */ /* 0x001eaa000c1e1900 */
[----:B------:R-:W0:Y:S01]  /*0040*/  S2UR UR6, SR_CTAID.X ;  /* 0x00000000000679c3 */ /* 0x000e220000002500 */
[----:B------:R-:W0:Y:S07]  /*0050*/  S2R R7, SR_TID.X ;  /* 0x0000000000077919 */ /* 0x000e2e0000002100 */
[----:B------:R-:W0:Y:S02]  /*0060*/  LDC R0, c[0x0][0x360] ;  /* 0x0000d800ff007b82 */ /* 0x000e240000000800 */
[----:B0-----:R-:W-:-:S05]  /*0070*/  IMAD R7, R0, UR6, R7 ;  /* 0x0000000600077c24 */ /* 0x001fca000f8e0207 */
[----:B--2---:R-:W-:-:S13]  /*0080*/  ISETP.GE.AND P0, PT, R7, R2, PT ;  /* 0x000000020700720c */ /* 0x004fda0003f06270 */
[----:B------:R-:W-:Y:S05]  /*0090*/  @P0 EXIT ;  /* 0x000000000000094d */ /* 0x000fea0003800000 */
[----:B------:R-:W0:Y:S08]  /*00a0*/  LDC.64 R2, c[0x0][0x388] ;  /* 0x0000e200ff027b82 */ /* 0x000e300000000a00 */
[----:B------:R-:W1:Y:S01]  /*00b0*/  LDC.64 R4, c[0x0][0x390] ;  /* 0x0000e400ff047b82 */ /* 0x000e620000000a00 */
[----:B0-----:R-:W-:-:S06]  /*00c0*/  IMAD.WIDE R2, R7, 0x4, R2 ;  /* 0x0000000407027825 */ /* 0x001fcc00078e0202 */
[----:B------:R-:W2:Y:S01]  /*00d0*/  LDG.E R2, desc[UR4][R2.64] ;  /* 0x0000000402027981 */ /* 0x000ea2000c1e1900 */
[----:B-1----:R-:W-:Y:S01]  /*00e0*/  IMAD.WIDE R4, R7, 0x4, R4 ;  /* 0x0000000407047825 */ /* 0x002fe200078e0204 */
[----:B--2---:R-:W-:-:S05]  /*00f0*/  SHF.L.U32 R7, R2, 0x1, RZ ;  /* 0x0000000102077819 */ /* 0x004fca00000006ff */
[----:B------:R-:W-:Y:S01]  /*0100*/  STG.E desc[UR4][R4.64], R7 ;  /* 0x0000000704007986 */ /* 0x000fe2000c101904 */
[----:B------:R-:W-:Y:S05]  /*0110*/  EXIT ;  /* 0x000000000000794d */ /* 0x000fea0003800000 */
.L_x_32:
        /* <DEDUP_REMOVED lines=14> */
.L_x_38:


//--------------------- .nv.global.init           --------------------------
	.section	.nv.global.init,"aw",@progbits
.nv.global.init:
	.type		$str$1,@object
	.size		$str$1,($str - $str$1)
$str$1:
        /*0000*/ 	.byte	0x2f, 0x74, 0x6d, 0x70, 0x2f, 0x73, 0x61, 0x73, 0x73, 0x5f, 0x63, 0x75, 0x5f, 0x6a, 0x61, 0x72
        /*0010*/ 	.byte	0x71, 0x32, 0x39, 0x61, 0x7a, 0x2f, 0x6b, 0x2e, 0x63, 0x75, 0x00
	.type		$str,@object
	.size		$str,($str$3 - $str)
$str:
        /*001b*/ 	.byte	0x6a, 0x75, 0x6d, 0x70, 0x20, 0x3d, 0x3d, 0x20, 0x62, 0x6c, 0x6f, 0x63, 0x6b, 0x44, 0x69, 0x6d
        /*002b*/ 	.byte	0x2e, 0x78, 0x20, 0x2a, 0x20, 0x67, 0x72, 0x69, 0x64, 0x44, 0x69, 0x6d, 0x2e, 0x78, 0x00
	.type		$str$3,@object
	.size		$str$3,($str$2 - $str$3)
$str$3:
        /*003a*/ 	.byte	0x43, 0x55, 0x44, 0x41, 0x20, 0x4b, 0x45, 0x52, 0x4e, 0x45, 0x4c, 0x20, 0x4d, 0x55, 0x4c, 0x20
        /*004a*/ 	.byte	0x25, 0x6c, 0x64, 0x20, 0x2a, 0x20, 0x25, 0x6c, 0x64, 0x20, 0x3d, 0x20, 0x25, 0x6c, 0x64, 0x20
        /*005a*/ 	.byte	0x0a, 0x00
	.type		$str$2,@object
	.size		$str$2,($str$4 - $str$2)
$str$2:
        /*005c*/ 	.byte	0x43, 0x55, 0x44, 0x41, 0x20, 0x4b, 0x45, 0x52, 0x4e, 0x45, 0x4c, 0x20, 0x41, 0x44, 0x44, 0x20
        /*006c*/ 	.byte	0x25, 0x6c, 0x64, 0x20, 0x2b, 0x20, 0x25, 0x6c, 0x64, 0x20, 0x3d, 0x20, 0x25, 0x6c, 0x64, 0x20
        /*007c*/ 	.byte	0x0a, 0x00
	.type		$str$4,@object
	.size		$str$4,(__unnamed_1 - $str$4)
$str$4:
        /*007e*/ 	.byte	0x49, 0x6e, 0x20, 0x41, 0x72, 0x72, 0x61, 0x79, 0x54, 0x65, 0x73, 0x74, 0x20, 0x6e, 0x3d, 0x25
        /*008e*/ 	.byte	0x64, 0x20, 0x61, 0x3d, 0x25, 0x70, 0x20, 0x62, 0x3d, 0x25, 0x70, 0x20, 0x6f, 0x75, 0x74, 0x3d
        /*009e*/ 	.byte	0x25, 0x70, 0x20, 0x61, 0x72, 0x72, 0x3d, 0x25, 0x70, 0x0a, 0x00
	.type		__unnamed_1,@object
	.size		__unnamed_1,($str$5 - __unnamed_1)
__unnamed_1:
        /*00a9*/ 	.byte	0x76, 0x6f, 0x69, 0x64, 0x20, 0x73, 0x75, 0x6d, 0x28, 0x69, 0x6e, 0x74, 0x20, 0x2a, 0x2c, 0x20
        /*00b9*/ 	.byte	0x69, 0x6e, 0x74, 0x20, 0x2a, 0x2c, 0x20, 0x69, 0x6e, 0x74, 0x20, 0x2a, 0x2c, 0x20, 0x69, 0x6e
        /*00c9*/ 	.byte	0x74, 0x20, 0x2a, 0x2c, 0x20, 0x69, 0x6e, 0x74, 0x20, 0x2a, 0x29, 0x00
	.type		$str$5,@object
	.size		$str$5,(.L_6 - $str$5)
$str$5:
        /*00d5*/ 	.byte	0x43, 0x55, 0x44, 0x41, 0x20, 0x4b, 0x45, 0x52, 0x4e, 0x45, 0x4c, 0x20, 0x41, 0x72, 0x72, 0x61
        /*00e5*/ 	.byte	0x79, 0x54, 0x65, 0x73, 0x74, 0x20, 0x61, 0x3d, 0x25, 0x6c, 0x64, 0x20, 0x62, 0x3d, 0x25, 0x6c
        /*00f5*/ 	.byte	0x64, 0x20, 0x73, 0x75, 0x6d, 0x3d, 0x25, 0x6c, 0x64, 0x20, 0x61, 0x72, 0x72, 0x3d, 0x5b, 0x25
        /*0105*/ 	.byte	0x6c, 0x64, 0x20, 0x25, 0x6c, 0x64, 0x20, 0x25, 0x6c, 0x64, 0x5d, 0x0a, 0x00
.L_6:


//--------------------- .nv.shared.reserved.0     --------------------------
	.section	.nv.shared.reserved.0,"aw",@nobits
	.weak		__nv_reservedSMEM_offset_0_alias
	.size		__nv_reservedSMEM_offset_0_alias, 0, 64
	.other		__nv_reservedSMEM_offset_0_alias,@"STO_CUDA_RESERVED_SHARED STV_DEFAULT"
__nv_reservedSMEM_offset_0_alias:
	.zero		0
	.zero		64


//--------------------- .nv.constant0.arrayTest   --------------------------
	.section	.nv.constant0.arrayTest,"a",@progbits
	.sectionflags	@""
	.align	4
.nv.constant0.arrayTest:
	.zero		936


//--------------------- .nv.constant0.mul         --------------------------
	.section	.nv.constant0.mul,"a",@progbits
	.sectionflags	@""
	.align	4
.nv.constant0.mul:
	.zero		928


//--------------------- .nv.constant0.add         --------------------------
	.section	.nv.constant0.add,"a",@progbits
	.sectionflags	@""
	.align	4
.nv.constant0.add:
	.zero		928


//--------------------- .nv.constant0.sum1        --------------------------
	.section	.nv.constant0.sum1,"a",@progbits
	.sectionflags	@""
	.align	4
.nv.constant0.sum1:
	.zero		920


//--------------------- .nv.constant0.sum         --------------------------
	.section	.nv.constant0.sum,"a",@progbits
	.sectionflags	@""
	.align	4
.nv.constant0.sum:
	.zero		936


//--------------------- .nv.constant0.multiplyBy2 --------------------------
	.section	.nv.constant0.multiplyBy2,"a",@progbits
	.sectionflags	@""
	.align	4
.nv.constant0.multiplyBy2:
	.zero		920


//--------------------- SYMBOLS --------------------------

	.type		.nv.reservedSmem.offset0,@object
	.size		.nv.reservedSmem.offset0,0x4
	.type		vprintf,@function
	.type		__assertfail,@function
